//
// Generated by NVIDIA NVVM Compiler
//
// Compiler Build ID: CL-36424714
// Cuda compilation tools, release 13.0, V13.0.88
// Based on NVVM 20.0.0
//

.version 9.0
.target sm_100
.address_size 64

	// .globl	_Z9matrixMuliiiiPfS_
// _ZZ9matrixMuliiiiPfS_E2xx has been demoted
// _ZZ9matrixMuliiiiPfS_E2yy has been demoted

.visible .entry _Z9matrixMuliiiiPfS_(
	.param .u32 _Z9matrixMuliiiiPfS__param_0,
	.param .u32 _Z9matrixMuliiiiPfS__param_1,
	.param .u32 _Z9matrixMuliiiiPfS__param_2,
	.param .u32 _Z9matrixMuliiiiPfS__param_3,
	.param .u64 .ptr .align 1 _Z9matrixMuliiiiPfS__param_4,
	.param .u64 .ptr .align 1 _Z9matrixMuliiiiPfS__param_5
)
{
	.reg .pred 	%p<195>;
	.reg .b32 	%r<80>;
	.reg .b32 	%f<587>;
	.reg .b64 	%rd<98>;
	// demoted variable
	.shared .align 4 .b8 _ZZ9matrixMuliiiiPfS_E2xx[1024];
	// demoted variable
	.shared .align 4 .b8 _ZZ9matrixMuliiiiPfS_E2yy[1024];
	ld.param.u32 	%r29, [_Z9matrixMuliiiiPfS__param_0];
	ld.param.u32 	%r30, [_Z9matrixMuliiiiPfS__param_1];
	ld.param.u32 	%r31, [_Z9matrixMuliiiiPfS__param_3];
	mov.u32 	%r1, %tid.x;
	mov.u32 	%r2, %tid.y;
	mov.u32 	%r3, %ctaid.x;
	mov.u32 	%r4, %ctaid.y;
	setp.lt.s32 	%p1, %r30, 1;
	mov.f32 	%f523, 0f00000000;
	mov.f32 	%f524, %f523;
	mov.f32 	%f525, %f523;
	mov.f32 	%f526, %f523;
	mov.f32 	%f527, %f523;
	mov.f32 	%f528, %f523;
	mov.f32 	%f529, %f523;
	mov.f32 	%f530, %f523;
	mov.f32 	%f531, %f523;
	mov.f32 	%f532, %f523;
	mov.f32 	%f533, %f523;
	mov.f32 	%f534, %f523;
	mov.f32 	%f535, %f523;
	mov.f32 	%f536, %f523;
	mov.f32 	%f537, %f523;
	mov.f32 	%f538, %f523;
	mov.f32 	%f539, %f523;
	mov.f32 	%f540, %f523;
	mov.f32 	%f541, %f523;
	mov.f32 	%f542, %f523;
	mov.f32 	%f543, %f523;
	mov.f32 	%f544, %f523;
	mov.f32 	%f545, %f523;
	mov.f32 	%f546, %f523;
	mov.f32 	%f547, %f523;
	mov.f32 	%f548, %f523;
	mov.f32 	%f549, %f523;
	mov.f32 	%f550, %f523;
	mov.f32 	%f551, %f523;
	mov.f32 	%f552, %f523;
	mov.f32 	%f553, %f523;
	mov.f32 	%f554, %f523;
	mov.f32 	%f555, %f523;
	mov.f32 	%f556, %f523;
	mov.f32 	%f557, %f523;
	mov.f32 	%f558, %f523;
	mov.f32 	%f559, %f523;
	mov.f32 	%f560, %f523;
	mov.f32 	%f561, %f523;
	mov.f32 	%f562, %f523;
	mov.f32 	%f563, %f523;
	mov.f32 	%f564, %f523;
	mov.f32 	%f565, %f523;
	mov.f32 	%f566, %f523;
	mov.f32 	%f567, %f523;
	mov.f32 	%f568, %f523;
	mov.f32 	%f569, %f523;
	mov.f32 	%f570, %f523;
	mov.f32 	%f571, %f523;
	mov.f32 	%f572, %f523;
	mov.f32 	%f573, %f523;
	mov.f32 	%f574, %f523;
	mov.f32 	%f575, %f523;
	mov.f32 	%f576, %f523;
	mov.f32 	%f577, %f523;
	mov.f32 	%f578, %f523;
	mov.f32 	%f579, %f523;
	mov.f32 	%f580, %f523;
	mov.f32 	%f581, %f523;
	mov.f32 	%f582, %f523;
	mov.f32 	%f583, %f523;
	mov.f32 	%f584, %f523;
	mov.f32 	%f585, %f523;
	mov.f32 	%f586, %f523;
	@%p1 bra 	$L__BB0_3;
	shl.b32 	%r33, %r2, 3;
	add.s32 	%r34, %r33, %r1;
	shl.b32 	%r35, %r3, 6;
	add.s32 	%r36, %r35, %r34;
	shl.b32 	%r37, %r4, 6;
	add.s32 	%r38, %r37, %r34;
	mul.lo.s32 	%r78, %r31, %r36;
	mul.lo.s32 	%r77, %r31, %r38;
	mov.b32 	%r79, 0;
	mov.f32 	%f523, 0f00000000;
$L__BB0_2:
	ld.param.u64 	%rd81, [_Z9matrixMuliiiiPfS__param_4];
	ld.param.u32 	%r76, [_Z9matrixMuliiiiPfS__param_1];
	mul.wide.s32 	%rd11, %r78, 4;
	cvta.to.global.u64 	%rd12, %rd81;
	add.s64 	%rd13, %rd12, 8;
	add.s64 	%rd14, %rd13, %rd11;
	mul.wide.s32 	%rd15, %r77, 4;
	add.s64 	%rd16, %rd13, %rd15;
	ld.global.f32 	%f195, [%rd14+-8];
	mov.u32 	%r39, %tid.y;
	shl.b32 	%r40, %r39, 3;
	mov.u32 	%r41, %tid.x;
	add.s32 	%r42, %r40, %r41;
	shl.b32 	%r43, %r42, 2;
	mov.u32 	%r44, _ZZ9matrixMuliiiiPfS_E2xx;
	add.s32 	%r45, %r44, %r43;
	st.shared.f32 	[%r45], %f195;
	ld.global.f32 	%f196, [%rd16+-8];
	mov.u32 	%r46, _ZZ9matrixMuliiiiPfS_E2yy;
	add.s32 	%r47, %r46, %r43;
	st.shared.f32 	[%r47], %f196;
	ld.global.f32 	%f197, [%rd14+-4];
	st.shared.f32 	[%r45+256], %f197;
	ld.global.f32 	%f198, [%rd16+-4];
	st.shared.f32 	[%r47+256], %f198;
	ld.global.f32 	%f199, [%rd14];
	st.shared.f32 	[%r45+512], %f199;
	ld.global.f32 	%f200, [%rd16];
	st.shared.f32 	[%r47+512], %f200;
	ld.global.f32 	%f201, [%rd14+4];
	st.shared.f32 	[%r45+768], %f201;
	ld.global.f32 	%f202, [%rd16+4];
	st.shared.f32 	[%r47+768], %f202;
	bar.sync 	0;
	shl.b32 	%r48, %r39, 2;
	add.s32 	%r49, %r46, %r48;
	ld.shared.f32 	%f203, [%r49];
	ld.shared.f32 	%f204, [%r49+32];
	ld.shared.f32 	%f205, [%r49+64];
	ld.shared.f32 	%f206, [%r49+96];
	ld.shared.f32 	%f207, [%r49+128];
	ld.shared.f32 	%f208, [%r49+160];
	ld.shared.f32 	%f209, [%r49+192];
	ld.shared.f32 	%f210, [%r49+224];
	shl.b32 	%r50, %r41, 2;
	add.s32 	%r51, %r44, %r50;
	ld.shared.f32 	%f211, [%r51];
	fma.rn.f32 	%f212, %f211, %f203, %f578;
	fma.rn.f32 	%f213, %f211, %f204, %f577;
	fma.rn.f32 	%f214, %f211, %f205, %f576;
	fma.rn.f32 	%f215, %f211, %f206, %f575;
	fma.rn.f32 	%f216, %f211, %f207, %f574;
	fma.rn.f32 	%f217, %f211, %f208, %f573;
	fma.rn.f32 	%f218, %f211, %f209, %f572;
	fma.rn.f32 	%f219, %f211, %f210, %f571;
	ld.shared.f32 	%f220, [%r51+32];
	fma.rn.f32 	%f221, %f220, %f203, %f570;
	fma.rn.f32 	%f222, %f220, %f204, %f569;
	fma.rn.f32 	%f223, %f220, %f205, %f568;
	fma.rn.f32 	%f224, %f220, %f206, %f567;
	fma.rn.f32 	%f225, %f220, %f207, %f566;
	fma.rn.f32 	%f226, %f220, %f208, %f565;
	fma.rn.f32 	%f227, %f220, %f209, %f564;
	fma.rn.f32 	%f228, %f220, %f210, %f563;
	ld.shared.f32 	%f229, [%r51+64];
	fma.rn.f32 	%f230, %f229, %f203, %f562;
	fma.rn.f32 	%f231, %f229, %f204, %f561;
	fma.rn.f32 	%f232, %f229, %f205, %f560;
	fma.rn.f32 	%f233, %f229, %f206, %f559;
	fma.rn.f32 	%f234, %f229, %f207, %f558;
	fma.rn.f32 	%f235, %f229, %f208, %f557;
	fma.rn.f32 	%f236, %f229, %f209, %f556;
	fma.rn.f32 	%f237, %f229, %f210, %f555;
	ld.shared.f32 	%f238, [%r51+96];
	fma.rn.f32 	%f239, %f238, %f203, %f554;
	fma.rn.f32 	%f240, %f238, %f204, %f553;
	fma.rn.f32 	%f241, %f238, %f205, %f552;
	fma.rn.f32 	%f242, %f238, %f206, %f551;
	fma.rn.f32 	%f243, %f238, %f207, %f550;
	fma.rn.f32 	%f244, %f238, %f208, %f549;
	fma.rn.f32 	%f245, %f238, %f209, %f548;
	fma.rn.f32 	%f246, %f238, %f210, %f547;
	ld.shared.f32 	%f247, [%r51+128];
	fma.rn.f32 	%f248, %f247, %f203, %f546;
	fma.rn.f32 	%f249, %f247, %f204, %f545;
	fma.rn.f32 	%f250, %f247, %f205, %f544;
	fma.rn.f32 	%f251, %f247, %f206, %f543;
	fma.rn.f32 	%f252, %f247, %f207, %f542;
	fma.rn.f32 	%f253, %f247, %f208, %f541;
	fma.rn.f32 	%f254, %f247, %f209, %f540;
	fma.rn.f32 	%f255, %f247, %f210, %f539;
	ld.shared.f32 	%f256, [%r51+160];
	fma.rn.f32 	%f257, %f256, %f203, %f538;
	fma.rn.f32 	%f258, %f256, %f204, %f537;
	fma.rn.f32 	%f259, %f256, %f205, %f536;
	fma.rn.f32 	%f260, %f256, %f206, %f535;
	fma.rn.f32 	%f261, %f256, %f207, %f534;
	fma.rn.f32 	%f262, %f256, %f208, %f533;
	fma.rn.f32 	%f263, %f256, %f209, %f532;
	fma.rn.f32 	%f264, %f256, %f210, %f531;
	ld.shared.f32 	%f265, [%r51+192];
	fma.rn.f32 	%f266, %f265, %f203, %f530;
	fma.rn.f32 	%f267, %f265, %f204, %f529;
	fma.rn.f32 	%f268, %f265, %f205, %f528;
	fma.rn.f32 	%f269, %f265, %f206, %f527;
	fma.rn.f32 	%f270, %f265, %f207, %f526;
	fma.rn.f32 	%f271, %f265, %f208, %f525;
	fma.rn.f32 	%f272, %f265, %f209, %f524;
	fma.rn.f32 	%f273, %f265, %f210, %f523;
	ld.shared.f32 	%f274, [%r51+224];
	fma.rn.f32 	%f275, %f274, %f203, %f579;
	fma.rn.f32 	%f276, %f274, %f204, %f580;
	fma.rn.f32 	%f277, %f274, %f205, %f581;
	fma.rn.f32 	%f278, %f274, %f206, %f582;
	fma.rn.f32 	%f279, %f274, %f207, %f583;
	fma.rn.f32 	%f280, %f274, %f208, %f584;
	fma.rn.f32 	%f281, %f274, %f209, %f585;
	fma.rn.f32 	%f282, %f274, %f210, %f586;
	ld.shared.f32 	%f283, [%r49+256];
	ld.shared.f32 	%f284, [%r49+288];
	ld.shared.f32 	%f285, [%r49+320];
	ld.shared.f32 	%f286, [%r49+352];
	ld.shared.f32 	%f287, [%r49+384];
	ld.shared.f32 	%f288, [%r49+416];
	ld.shared.f32 	%f289, [%r49+448];
	ld.shared.f32 	%f290, [%r49+480];
	ld.shared.f32 	%f291, [%r51+256];
	fma.rn.f32 	%f292, %f291, %f283, %f212;
	fma.rn.f32 	%f293, %f291, %f284, %f213;
	fma.rn.f32 	%f294, %f291, %f285, %f214;
	fma.rn.f32 	%f295, %f291, %f286, %f215;
	fma.rn.f32 	%f296, %f291, %f287, %f216;
	fma.rn.f32 	%f297, %f291, %f288, %f217;
	fma.rn.f32 	%f298, %f291, %f289, %f218;
	fma.rn.f32 	%f299, %f291, %f290, %f219;
	ld.shared.f32 	%f300, [%r51+288];
	fma.rn.f32 	%f301, %f300, %f283, %f221;
	fma.rn.f32 	%f302, %f300, %f284, %f222;
	fma.rn.f32 	%f303, %f300, %f285, %f223;
	fma.rn.f32 	%f304, %f300, %f286, %f224;
	fma.rn.f32 	%f305, %f300, %f287, %f225;
	fma.rn.f32 	%f306, %f300, %f288, %f226;
	fma.rn.f32 	%f307, %f300, %f289, %f227;
	fma.rn.f32 	%f308, %f300, %f290, %f228;
	ld.shared.f32 	%f309, [%r51+320];
	fma.rn.f32 	%f310, %f309, %f283, %f230;
	fma.rn.f32 	%f311, %f309, %f284, %f231;
	fma.rn.f32 	%f312, %f309, %f285, %f232;
	fma.rn.f32 	%f313, %f309, %f286, %f233;
	fma.rn.f32 	%f314, %f309, %f287, %f234;
	fma.rn.f32 	%f315, %f309, %f288, %f235;
	fma.rn.f32 	%f316, %f309, %f289, %f236;
	fma.rn.f32 	%f317, %f309, %f290, %f237;
	ld.shared.f32 	%f318, [%r51+352];
	fma.rn.f32 	%f319, %f318, %f283, %f239;
	fma.rn.f32 	%f320, %f318, %f284, %f240;
	fma.rn.f32 	%f321, %f318, %f285, %f241;
	fma.rn.f32 	%f322, %f318, %f286, %f242;
	fma.rn.f32 	%f323, %f318, %f287, %f243;
	fma.rn.f32 	%f324, %f318, %f288, %f244;
	fma.rn.f32 	%f325, %f318, %f289, %f245;
	fma.rn.f32 	%f326, %f318, %f290, %f246;
	ld.shared.f32 	%f327, [%r51+384];
	fma.rn.f32 	%f328, %f327, %f283, %f248;
	fma.rn.f32 	%f329, %f327, %f284, %f249;
	fma.rn.f32 	%f330, %f327, %f285, %f250;
	fma.rn.f32 	%f331, %f327, %f286, %f251;
	fma.rn.f32 	%f332, %f327, %f287, %f252;
	fma.rn.f32 	%f333, %f327, %f288, %f253;
	fma.rn.f32 	%f334, %f327, %f289, %f254;
	fma.rn.f32 	%f335, %f327, %f290, %f255;
	ld.shared.f32 	%f336, [%r51+416];
	fma.rn.f32 	%f337, %f336, %f283, %f257;
	fma.rn.f32 	%f338, %f336, %f284, %f258;
	fma.rn.f32 	%f339, %f336, %f285, %f259;
	fma.rn.f32 	%f340, %f336, %f286, %f260;
	fma.rn.f32 	%f341, %f336, %f287, %f261;
	fma.rn.f32 	%f342, %f336, %f288, %f262;
	fma.rn.f32 	%f343, %f336, %f289, %f263;
	fma.rn.f32 	%f344, %f336, %f290, %f264;
	ld.shared.f32 	%f345, [%r51+448];
	fma.rn.f32 	%f346, %f345, %f283, %f266;
	fma.rn.f32 	%f347, %f345, %f284, %f267;
	fma.rn.f32 	%f348, %f345, %f285, %f268;
	fma.rn.f32 	%f349, %f345, %f286, %f269;
	fma.rn.f32 	%f350, %f345, %f287, %f270;
	fma.rn.f32 	%f351, %f345, %f288, %f271;
	fma.rn.f32 	%f352, %f345, %f289, %f272;
	fma.rn.f32 	%f353, %f345, %f290, %f273;
	ld.shared.f32 	%f354, [%r51+480];
	fma.rn.f32 	%f355, %f354, %f283, %f275;
	fma.rn.f32 	%f356, %f354, %f284, %f276;
	fma.rn.f32 	%f357, %f354, %f285, %f277;
	fma.rn.f32 	%f358, %f354, %f286, %f278;
	fma.rn.f32 	%f359, %f354, %f287, %f279;
	fma.rn.f32 	%f360, %f354, %f288, %f280;
	fma.rn.f32 	%f361, %f354, %f289, %f281;
	fma.rn.f32 	%f362, %f354, %f290, %f282;
	ld.shared.f32 	%f363, [%r49+512];
	ld.shared.f32 	%f364, [%r49+544];
	ld.shared.f32 	%f365, [%r49+576];
	ld.shared.f32 	%f366, [%r49+608];
	ld.shared.f32 	%f367, [%r49+640];
	ld.shared.f32 	%f368, [%r49+672];
	ld.shared.f32 	%f369, [%r49+704];
	ld.shared.f32 	%f370, [%r49+736];
	ld.shared.f32 	%f371, [%r51+512];
	fma.rn.f32 	%f372, %f371, %f363, %f292;
	fma.rn.f32 	%f373, %f371, %f364, %f293;
	fma.rn.f32 	%f374, %f371, %f365, %f294;
	fma.rn.f32 	%f375, %f371, %f366, %f295;
	fma.rn.f32 	%f376, %f371, %f367, %f296;
	fma.rn.f32 	%f377, %f371, %f368, %f297;
	fma.rn.f32 	%f378, %f371, %f369, %f298;
	fma.rn.f32 	%f379, %f371, %f370, %f299;
	ld.shared.f32 	%f380, [%r51+544];
	fma.rn.f32 	%f381, %f380, %f363, %f301;
	fma.rn.f32 	%f382, %f380, %f364, %f302;
	fma.rn.f32 	%f383, %f380, %f365, %f303;
	fma.rn.f32 	%f384, %f380, %f366, %f304;
	fma.rn.f32 	%f385, %f380, %f367, %f305;
	fma.rn.f32 	%f386, %f380, %f368, %f306;
	fma.rn.f32 	%f387, %f380, %f369, %f307;
	fma.rn.f32 	%f388, %f380, %f370, %f308;
	ld.shared.f32 	%f389, [%r51+576];
	fma.rn.f32 	%f390, %f389, %f363, %f310;
	fma.rn.f32 	%f391, %f389, %f364, %f311;
	fma.rn.f32 	%f392, %f389, %f365, %f312;
	fma.rn.f32 	%f393, %f389, %f366, %f313;
	fma.rn.f32 	%f394, %f389, %f367, %f314;
	fma.rn.f32 	%f395, %f389, %f368, %f315;
	fma.rn.f32 	%f396, %f389, %f369, %f316;
	fma.rn.f32 	%f397, %f389, %f370, %f317;
	ld.shared.f32 	%f398, [%r51+608];
	fma.rn.f32 	%f399, %f398, %f363, %f319;
	fma.rn.f32 	%f400, %f398, %f364, %f320;
	fma.rn.f32 	%f401, %f398, %f365, %f321;
	fma.rn.f32 	%f402, %f398, %f366, %f322;
	fma.rn.f32 	%f403, %f398, %f367, %f323;
	fma.rn.f32 	%f404, %f398, %f368, %f324;
	fma.rn.f32 	%f405, %f398, %f369, %f325;
	fma.rn.f32 	%f406, %f398, %f370, %f326;
	ld.shared.f32 	%f407, [%r51+640];
	fma.rn.f32 	%f408, %f407, %f363, %f328;
	fma.rn.f32 	%f409, %f407, %f364, %f329;
	fma.rn.f32 	%f410, %f407, %f365, %f330;
	fma.rn.f32 	%f411, %f407, %f366, %f331;
	fma.rn.f32 	%f412, %f407, %f367, %f332;
	fma.rn.f32 	%f413, %f407, %f368, %f333;
	fma.rn.f32 	%f414, %f407, %f369, %f334;
	fma.rn.f32 	%f415, %f407, %f370, %f335;
	ld.shared.f32 	%f416, [%r51+672];
	fma.rn.f32 	%f417, %f416, %f363, %f337;
	fma.rn.f32 	%f418, %f416, %f364, %f338;
	fma.rn.f32 	%f419, %f416, %f365, %f339;
	fma.rn.f32 	%f420, %f416, %f366, %f340;
	fma.rn.f32 	%f421, %f416, %f367, %f341;
	fma.rn.f32 	%f422, %f416, %f368, %f342;
	fma.rn.f32 	%f423, %f416, %f369, %f343;
	fma.rn.f32 	%f424, %f416, %f370, %f344;
	ld.shared.f32 	%f425, [%r51+704];
	fma.rn.f32 	%f426, %f425, %f363, %f346;
	fma.rn.f32 	%f427, %f425, %f364, %f347;
	fma.rn.f32 	%f428, %f425, %f365, %f348;
	fma.rn.f32 	%f429, %f425, %f366, %f349;
	fma.rn.f32 	%f430, %f425, %f367, %f350;
	fma.rn.f32 	%f431, %f425, %f368, %f351;
	fma.rn.f32 	%f432, %f425, %f369, %f352;
	fma.rn.f32 	%f433, %f425, %f370, %f353;
	ld.shared.f32 	%f434, [%r51+736];
	fma.rn.f32 	%f435, %f434, %f363, %f355;
	fma.rn.f32 	%f436, %f434, %f364, %f356;
	fma.rn.f32 	%f437, %f434, %f365, %f357;
	fma.rn.f32 	%f438, %f434, %f366, %f358;
	fma.rn.f32 	%f439, %f434, %f367, %f359;
	fma.rn.f32 	%f440, %f434, %f368, %f360;
	fma.rn.f32 	%f441, %f434, %f369, %f361;
	fma.rn.f32 	%f442, %f434, %f370, %f362;
	ld.shared.f32 	%f443, [%r49+768];
	ld.shared.f32 	%f444, [%r49+800];
	ld.shared.f32 	%f445, [%r49+832];
	ld.shared.f32 	%f446, [%r49+864];
	ld.shared.f32 	%f447, [%r49+896];
	ld.shared.f32 	%f448, [%r49+928];
	ld.shared.f32 	%f449, [%r49+960];
	ld.shared.f32 	%f450, [%r49+992];
	ld.shared.f32 	%f451, [%r51+768];
	fma.rn.f32 	%f578, %f451, %f443, %f372;
	fma.rn.f32 	%f577, %f451, %f444, %f373;
	fma.rn.f32 	%f576, %f451, %f445, %f374;
	fma.rn.f32 	%f575, %f451, %f446, %f375;
	fma.rn.f32 	%f574, %f451, %f447, %f376;
	fma.rn.f32 	%f573, %f451, %f448, %f377;
	fma.rn.f32 	%f572, %f451, %f449, %f378;
	fma.rn.f32 	%f571, %f451, %f450, %f379;
	ld.shared.f32 	%f452, [%r51+800];
	fma.rn.f32 	%f570, %f452, %f443, %f381;
	fma.rn.f32 	%f569, %f452, %f444, %f382;
	fma.rn.f32 	%f568, %f452, %f445, %f383;
	fma.rn.f32 	%f567, %f452, %f446, %f384;
	fma.rn.f32 	%f566, %f452, %f447, %f385;
	fma.rn.f32 	%f565, %f452, %f448, %f386;
	fma.rn.f32 	%f564, %f452, %f449, %f387;
	fma.rn.f32 	%f563, %f452, %f450, %f388;
	ld.shared.f32 	%f453, [%r51+832];
	fma.rn.f32 	%f562, %f453, %f443, %f390;
	fma.rn.f32 	%f561, %f453, %f444, %f391;
	fma.rn.f32 	%f560, %f453, %f445, %f392;
	fma.rn.f32 	%f559, %f453, %f446, %f393;
	fma.rn.f32 	%f558, %f453, %f447, %f394;
	fma.rn.f32 	%f557, %f453, %f448, %f395;
	fma.rn.f32 	%f556, %f453, %f449, %f396;
	fma.rn.f32 	%f555, %f453, %f450, %f397;
	ld.shared.f32 	%f454, [%r51+864];
	fma.rn.f32 	%f554, %f454, %f443, %f399;
	fma.rn.f32 	%f553, %f454, %f444, %f400;
	fma.rn.f32 	%f552, %f454, %f445, %f401;
	fma.rn.f32 	%f551, %f454, %f446, %f402;
	fma.rn.f32 	%f550, %f454, %f447, %f403;
	fma.rn.f32 	%f549, %f454, %f448, %f404;
	fma.rn.f32 	%f548, %f454, %f449, %f405;
	fma.rn.f32 	%f547, %f454, %f450, %f406;
	ld.shared.f32 	%f455, [%r51+896];
	fma.rn.f32 	%f546, %f455, %f443, %f408;
	fma.rn.f32 	%f545, %f455, %f444, %f409;
	fma.rn.f32 	%f544, %f455, %f445, %f410;
	fma.rn.f32 	%f543, %f455, %f446, %f411;
	fma.rn.f32 	%f542, %f455, %f447, %f412;
	fma.rn.f32 	%f541, %f455, %f448, %f413;
	fma.rn.f32 	%f540, %f455, %f449, %f414;
	fma.rn.f32 	%f539, %f455, %f450, %f415;
	ld.shared.f32 	%f456, [%r51+928];
	fma.rn.f32 	%f538, %f456, %f443, %f417;
	fma.rn.f32 	%f537, %f456, %f444, %f418;
	fma.rn.f32 	%f536, %f456, %f445, %f419;
	fma.rn.f32 	%f535, %f456, %f446, %f420;
	fma.rn.f32 	%f534, %f456, %f447, %f421;
	fma.rn.f32 	%f533, %f456, %f448, %f422;
	fma.rn.f32 	%f532, %f456, %f449, %f423;
	fma.rn.f32 	%f531, %f456, %f450, %f424;
	ld.shared.f32 	%f457, [%r51+960];
	fma.rn.f32 	%f530, %f457, %f443, %f426;
	fma.rn.f32 	%f529, %f457, %f444, %f427;
	fma.rn.f32 	%f528, %f457, %f445, %f428;
	fma.rn.f32 	%f527, %f457, %f446, %f429;
	fma.rn.f32 	%f526, %f457, %f447, %f430;
	fma.rn.f32 	%f525, %f457, %f448, %f431;
	fma.rn.f32 	%f524, %f457, %f449, %f432;
	fma.rn.f32 	%f523, %f457, %f450, %f433;
	ld.shared.f32 	%f458, [%r51+992];
	fma.rn.f32 	%f579, %f458, %f443, %f435;
	fma.rn.f32 	%f580, %f458, %f444, %f436;
	fma.rn.f32 	%f581, %f458, %f445, %f437;
	fma.rn.f32 	%f582, %f458, %f446, %f438;
	fma.rn.f32 	%f583, %f458, %f447, %f439;
	fma.rn.f32 	%f584, %f458, %f448, %f440;
	fma.rn.f32 	%f585, %f458, %f449, %f441;
	fma.rn.f32 	%f586, %f458, %f450, %f442;
	bar.sync 	0;
	add.s32 	%r79, %r79, 4;
	add.s32 	%r78, %r78, 4;
	add.s32 	%r77, %r77, 4;
	setp.lt.s32 	%p2, %r79, %r76;
	@%p2 bra 	$L__BB0_2;
$L__BB0_3:
	mov.u32 	%r52, %ctaid.x;
	shl.b32 	%r53, %r52, 6;
	mov.u32 	%r54, %tid.x;
	add.s32 	%r55, %r53, %r54;
	mov.u32 	%r56, %ctaid.y;
	shl.b32 	%r57, %r56, 6;
	mov.u32 	%r58, %tid.y;
	add.s32 	%r59, %r57, %r58;
	setp.lt.s32 	%p3, %r55, %r29;
	setp.le.u32 	%p4, %r59, %r55;
	and.pred  	%p5, %p3, %p4;
	@%p5 bra 	$L__BB0_4;
	bra.uni 	$L__BB0_5;
$L__BB0_4:
	ld.param.u64 	%rd82, [_Z9matrixMuliiiiPfS__param_5];
	mad.lo.s32 	%r60, %r59, %r29, %r55;
	cvta.to.global.u64 	%rd17, %rd82;
	mul.wide.u32 	%rd18, %r60, 4;
	add.s64 	%rd19, %rd17, %rd18;
	st.global.f32 	[%rd19], %f578;
$L__BB0_5:
	setp.ge.s32 	%p6, %r55, %r29;
	add.s32 	%r15, %r59, 8;
	setp.gt.u32 	%p7, %r15, %r55;
	or.pred  	%p8, %p6, %p7;
	@%p8 bra 	$L__BB0_7;
	ld.param.u64 	%rd83, [_Z9matrixMuliiiiPfS__param_5];
	mad.lo.s32 	%r61, %r15, %r29, %r55;
	cvta.to.global.u64 	%rd20, %rd83;
	mul.wide.u32 	%rd21, %r61, 4;
	add.s64 	%rd22, %rd20, %rd21;
	st.global.f32 	[%rd22], %f577;
$L__BB0_7:
	add.s32 	%r16, %r59, 16;
	setp.gt.u32 	%p10, %r16, %r55;
	or.pred  	%p11, %p6, %p10;
	@%p11 bra 	$L__BB0_9;
	ld.param.u64 	%rd84, [_Z9matrixMuliiiiPfS__param_5];
	mad.lo.s32 	%r62, %r16, %r29, %r55;
	cvta.to.global.u64 	%rd23, %rd84;
	mul.wide.u32 	%rd24, %r62, 4;
	add.s64 	%rd25, %rd23, %rd24;
	st.global.f32 	[%rd25], %f576;
$L__BB0_9:
	add.s32 	%r17, %r59, 24;
	setp.gt.u32 	%p13, %r17, %r55;
	or.pred  	%p14, %p6, %p13;
	@%p14 bra 	$L__BB0_11;
	ld.param.u64 	%rd85, [_Z9matrixMuliiiiPfS__param_5];
	mad.lo.s32 	%r63, %r17, %r29, %r55;
	cvta.to.global.u64 	%rd26, %rd85;
	mul.wide.u32 	%rd27, %r63, 4;
	add.s64 	%rd28, %rd26, %rd27;
	st.global.f32 	[%rd28], %f575;
$L__BB0_11:
	add.s32 	%r18, %r59, 32;
	setp.gt.u32 	%p16, %r18, %r55;
	or.pred  	%p17, %p6, %p16;
	@%p17 bra 	$L__BB0_13;
	ld.param.u64 	%rd86, [_Z9matrixMuliiiiPfS__param_5];
	mad.lo.s32 	%r64, %r18, %r29, %r55;
	cvta.to.global.u64 	%rd29, %rd86;
	mul.wide.u32 	%rd30, %r64, 4;
	add.s64 	%rd31, %rd29, %rd30;
	st.global.f32 	[%rd31], %f574;
$L__BB0_13:
	add.s32 	%r19, %r59, 40;
	setp.gt.u32 	%p19, %r19, %r55;
	or.pred  	%p20, %p6, %p19;
	@%p20 bra 	$L__BB0_15;
	ld.param.u64 	%rd87, [_Z9matrixMuliiiiPfS__param_5];
	mad.lo.s32 	%r65, %r19, %r29, %r55;
	cvta.to.global.u64 	%rd32, %rd87;
	mul.wide.u32 	%rd33, %r65, 4;
	add.s64 	%rd34, %rd32, %rd33;
	st.global.f32 	[%rd34], %f573;
$L__BB0_15:
	add.s32 	%r20, %r59, 48;
	setp.gt.u32 	%p22, %r20, %r55;
	or.pred  	%p23, %p6, %p22;
	@%p23 bra 	$L__BB0_17;
	ld.param.u64 	%rd88, [_Z9matrixMuliiiiPfS__param_5];
	mad.lo.s32 	%r66, %r20, %r29, %r55;
	cvta.to.global.u64 	%rd35, %rd88;
	mul.wide.u32 	%rd36, %r66, 4;
	add.s64 	%rd37, %rd35, %rd36;
	st.global.f32 	[%rd37], %f572;
$L__BB0_17:
	add.s32 	%r21, %r59, 56;
	setp.gt.u32 	%p25, %r21, %r55;
	or.pred  	%p26, %p6, %p25;
	@%p26 bra 	$L__BB0_19;
	ld.param.u64 	%rd89, [_Z9matrixMuliiiiPfS__param_5];
	mad.lo.s32 	%r67, %r21, %r29, %r55;
	cvta.to.global.u64 	%rd38, %rd89;
	mul.wide.u32 	%rd39, %r67, 4;
	add.s64 	%rd40, %rd38, %rd39;
	st.global.f32 	[%rd40], %f571;
$L__BB0_19:
	ld.param.u64 	%rd90, [_Z9matrixMuliiiiPfS__param_5];
	add.s32 	%r22, %r55, 8;
	setp.ge.s32 	%p27, %r22, %r29;
	setp.gt.u32 	%p28, %r59, %r22;
	mul.lo.s32 	%r68, %r59, %r29;
	cvt.u64.u32 	%rd41, %r55;
	cvt.u64.u32 	%rd42, %r68;
	add.s64 	%rd43, %rd42, %rd41;
	cvta.to.global.u64 	%rd44, %rd90;
	shl.b64 	%rd45, %rd43, 2;
	add.s64 	%rd1, %rd44, %rd45;
	or.pred  	%p29, %p27, %p28;
	@%p29 bra 	$L__BB0_21;
	st.global.f32 	[%rd1+32], %f570;
$L__BB0_21:
	ld.param.u64 	%rd91, [_Z9matrixMuliiiiPfS__param_5];
	setp.gt.u32 	%p31, %r59, %r55;
	mul.lo.s32 	%r69, %r15, %r29;
	cvt.u64.u32 	%rd46, %r69;
	cvt.u64.u32 	%rd47, %r55;
	add.s64 	%rd48, %rd46, %rd47;
	cvta.to.global.u64 	%rd49, %rd91;
	shl.b64 	%rd50, %rd48, 2;
	add.s64 	%rd2, %rd49, %rd50;
	or.pred  	%p32, %p27, %p31;
	@%p32 bra 	$L__BB0_23;
	st.global.f32 	[%rd2+32], %f569;
$L__BB0_23:
	ld.param.u64 	%rd92, [_Z9matrixMuliiiiPfS__param_5];
	setp.gt.u32 	%p34, %r16, %r22;
	mul.lo.s32 	%r70, %r16, %r29;
	cvt.u64.u32 	%rd51, %r70;
	cvt.u64.u32 	%rd52, %r55;
	add.s64 	%rd53, %rd51, %rd52;
	cvta.to.global.u64 	%rd54, %rd92;
	shl.b64 	%rd55, %rd53, 2;
	add.s64 	%rd3, %rd54, %rd55;
	or.pred  	%p35, %p27, %p34;
	@%p35 bra 	$L__BB0_25;
	st.global.f32 	[%rd3+32], %f568;
$L__BB0_25:
	ld.param.u64 	%rd93, [_Z9matrixMuliiiiPfS__param_5];
	setp.gt.u32 	%p37, %r17, %r22;
	mul.lo.s32 	%r71, %r17, %r29;
	cvt.u64.u32 	%rd56, %r71;
	cvt.u64.u32 	%rd57, %r55;
	add.s64 	%rd58, %rd56, %rd57;
	cvta.to.global.u64 	%rd59, %rd93;
	shl.b64 	%rd60, %rd58, 2;
	add.s64 	%rd4, %rd59, %rd60;
	or.pred  	%p38, %p27, %p37;
	@%p38 bra 	$L__BB0_27;
	st.global.f32 	[%rd4+32], %f567;
$L__BB0_27:
	ld.param.u64 	%rd94, [_Z9matrixMuliiiiPfS__param_5];
	setp.gt.u32 	%p40, %r18, %r22;
	mul.lo.s32 	%r72, %r18, %r29;
	cvt.u64.u32 	%rd61, %r72;
	cvt.u64.u32 	%rd62, %r55;
	add.s64 	%rd63, %rd61, %rd62;
	cvta.to.global.u64 	%rd64, %rd94;
	shl.b64 	%rd65, %rd63, 2;
	add.s64 	%rd5, %rd64, %rd65;
	or.pred  	%p41, %p27, %p40;
	@%p41 bra 	$L__BB0_29;
	st.global.f32 	[%rd5+32], %f566;
$L__BB0_29:
	ld.param.u64 	%rd95, [_Z9matrixMuliiiiPfS__param_5];
	setp.gt.u32 	%p43, %r19, %r22;
	mul.lo.s32 	%r73, %r19, %r29;
	cvt.u64.u32 	%rd66, %r73;
	cvt.u64.u32 	%rd67, %r55;
	add.s64 	%rd68, %rd66, %rd67;
	cvta.to.global.u64 	%rd69, %rd95;
	shl.b64 	%rd70, %rd68, 2;
	add.s64 	%rd6, %rd69, %rd70;
	or.pred  	%p44, %p27, %p43;
	@%p44 bra 	$L__BB0_31;
	st.global.f32 	[%rd6+32], %f565;
$L__BB0_31:
	ld.param.u64 	%rd96, [_Z9matrixMuliiiiPfS__param_5];
	setp.gt.u32 	%p46, %r20, %r22;
	mul.lo.s32 	%r74, %r20, %r29;
	cvt.u64.u32 	%rd71, %r74;
	cvt.u64.u32 	%rd72, %r55;
	add.s64 	%rd73, %rd71, %rd72;
	cvta.to.global.u64 	%rd74, %rd96;
	shl.b64 	%rd75, %rd73, 2;
	add.s64 	%rd7, %rd74, %rd75;
	or.pred  	%p47, %p27, %p46;
	@%p47 bra 	$L__BB0_33;
	st.global.f32 	[%rd7+32], %f564;
$L__BB0_33:
	ld.param.u64 	%rd97, [_Z9matrixMuliiiiPfS__param_5];
	setp.gt.u32 	%p49, %r21, %r22;
	mul.lo.s32 	%r75, %r21, %r29;
	cvt.u64.u32 	%rd76, %r75;
	cvt.u64.u32 	%rd77, %r55;
	add.s64 	%rd78, %rd76, %rd77;
	cvta.to.global.u64 	%rd79, %rd97;
	shl.b64 	%rd80, %rd78, 2;
	add.s64 	%rd8, %rd79, %rd80;
	or.pred  	%p50, %p27, %p49;
	@%p50 bra 	$L__BB0_35;
	st.global.f32 	[%rd8+32], %f563;
$L__BB0_35:
	add.s32 	%r23, %r55, 16;
	setp.ge.s32 	%p51, %r23, %r29;
	setp.gt.u32 	%p52, %r59, %r23;
	or.pred  	%p53, %p51, %p52;
	@%p53 bra 	$L__BB0_37;
	st.global.f32 	[%rd1+64], %f562;
$L__BB0_37:
	setp.gt.u32 	%p55, %r15, %r23;
	or.pred  	%p56, %p51, %p55;
	@%p56 bra 	$L__BB0_39;
	st.global.f32 	[%rd2+64], %f561;
$L__BB0_39:
	or.pred  	%p59, %p51, %p31;
	@%p59 bra 	$L__BB0_41;
	st.global.f32 	[%rd3+64], %f560;
$L__BB0_41:
	setp.gt.u32 	%p61, %r17, %r23;
	or.pred  	%p62, %p51, %p61;
	@%p62 bra 	$L__BB0_43;
	st.global.f32 	[%rd4+64], %f559;
$L__BB0_43:
	setp.gt.u32 	%p64, %r18, %r23;
	or.pred  	%p65, %p51, %p64;
	@%p65 bra 	$L__BB0_45;
	st.global.f32 	[%rd5+64], %f558;
$L__BB0_45:
	setp.gt.u32 	%p67, %r19, %r23;
	or.pred  	%p68, %p51, %p67;
	@%p68 bra 	$L__BB0_47;
	st.global.f32 	[%rd6+64], %f557;
$L__BB0_47:
	setp.gt.u32 	%p70, %r20, %r23;
	or.pred  	%p71, %p51, %p70;
	@%p71 bra 	$L__BB0_49;
	st.global.f32 	[%rd7+64], %f556;
$L__BB0_49:
	setp.gt.u32 	%p73, %r21, %r23;
	or.pred  	%p74, %p51, %p73;
	@%p74 bra 	$L__BB0_51;
	st.global.f32 	[%rd8+64], %f555;
$L__BB0_51:
	add.s32 	%r24, %r55, 24;
	setp.ge.s32 	%p75, %r24, %r29;
	setp.gt.u32 	%p76, %r59, %r24;
	or.pred  	%p77, %p75, %p76;
	@%p77 bra 	$L__BB0_53;
	st.global.f32 	[%rd1+96], %f554;
$L__BB0_53:
	setp.gt.u32 	%p79, %r15, %r24;
	or.pred  	%p80, %p75, %p79;
	@%p80 bra 	$L__BB0_55;
	st.global.f32 	[%rd2+96], %f553;
$L__BB0_55:
	setp.gt.u32 	%p82, %r16, %r24;
	or.pred  	%p83, %p75, %p82;
	@%p83 bra 	$L__BB0_57;
	st.global.f32 	[%rd3+96], %f552;
$L__BB0_57:
	or.pred  	%p86, %p75, %p31;
	@%p86 bra 	$L__BB0_59;
	st.global.f32 	[%rd4+96], %f551;
$L__BB0_59:
	setp.gt.u32 	%p88, %r18, %r24;
	or.pred  	%p89, %p75, %p88;
	@%p89 bra 	$L__BB0_61;
	st.global.f32 	[%rd5+96], %f550;
$L__BB0_61:
	setp.gt.u32 	%p91, %r19, %r24;
	or.pred  	%p92, %p75, %p91;
	@%p92 bra 	$L__BB0_63;
	st.global.f32 	[%rd6+96], %f549;
$L__BB0_63:
	setp.gt.u32 	%p94, %r20, %r24;
	or.pred  	%p95, %p75, %p94;
	@%p95 bra 	$L__BB0_65;
	st.global.f32 	[%rd7+96], %f548;
$L__BB0_65:
	setp.gt.u32 	%p97, %r21, %r24;
	or.pred  	%p98, %p75, %p97;
	@%p98 bra 	$L__BB0_67;
	st.global.f32 	[%rd8+96], %f547;
$L__BB0_67:
	add.s32 	%r25, %r55, 32;
	setp.ge.s32 	%p99, %r25, %r29;
	setp.gt.u32 	%p100, %r59, %r25;
	or.pred  	%p101, %p99, %p100;
	@%p101 bra 	$L__BB0_69;
	st.global.f32 	[%rd1+128], %f546;
$L__BB0_69:
	setp.gt.u32 	%p103, %r15, %r25;
	or.pred  	%p104, %p99, %p103;
	@%p104 bra 	$L__BB0_71;
	st.global.f32 	[%rd2+128], %f545;
$L__BB0_71:
	setp.gt.u32 	%p106, %r16, %r25;
	or.pred  	%p107, %p99, %p106;
	@%p107 bra 	$L__BB0_73;
	st.global.f32 	[%rd3+128], %f544;
$L__BB0_73:
	setp.gt.u32 	%p109, %r17, %r25;
	or.pred  	%p110, %p99, %p109;
	@%p110 bra 	$L__BB0_75;
	st.global.f32 	[%rd4+128], %f543;
$L__BB0_75:
	or.pred  	%p113, %p99, %p31;
	@%p113 bra 	$L__BB0_77;
	st.global.f32 	[%rd5+128], %f542;
$L__BB0_77:
	setp.gt.u32 	%p115, %r19, %r25;
	or.pred  	%p116, %p99, %p115;
	@%p116 bra 	$L__BB0_79;
	st.global.f32 	[%rd6+128], %f541;
$L__BB0_79:
	setp.gt.u32 	%p118, %r20, %r25;
	or.pred  	%p119, %p99, %p118;
	@%p119 bra 	$L__BB0_81;
	st.global.f32 	[%rd7+128], %f540;
$L__BB0_81:
	setp.gt.u32 	%p121, %r21, %r25;
	or.pred  	%p122, %p99, %p121;
	@%p122 bra 	$L__BB0_83;
	st.global.f32 	[%rd8+128], %f539;
$L__BB0_83:
	add.s32 	%r26, %r55, 40;
	setp.ge.s32 	%p123, %r26, %r29;
	setp.gt.u32 	%p124, %r59, %r26;
	or.pred  	%p125, %p123, %p124;
	@%p125 bra 	$L__BB0_85;
	st.global.f32 	[%rd1+160], %f538;
$L__BB0_85:
	setp.ge.s32 	%p126, %r26, %r29;
	setp.gt.u32 	%p127, %r15, %r26;
	or.pred  	%p128, %p126, %p127;
	@%p128 bra 	$L__BB0_87;
	st.global.f32 	[%rd2+160], %f537;
$L__BB0_87:
	setp.ge.s32 	%p129, %r26, %r29;
	setp.gt.u32 	%p130, %r16, %r26;
	or.pred  	%p131, %p129, %p130;
	@%p131 bra 	$L__BB0_89;
	st.global.f32 	[%rd3+160], %f536;
$L__BB0_89:
	setp.ge.s32 	%p132, %r26, %r29;
	setp.gt.u32 	%p133, %r17, %r26;
	or.pred  	%p134, %p132, %p133;
	@%p134 bra 	$L__BB0_91;
	st.global.f32 	[%rd4+160], %f535;
$L__BB0_91:
	setp.ge.s32 	%p135, %r26, %r29;
	setp.gt.u32 	%p136, %r18, %r26;
	or.pred  	%p137, %p135, %p136;
	@%p137 bra 	$L__BB0_93;
	st.global.f32 	[%rd5+160], %f534;
$L__BB0_93:
	setp.ge.s32 	%p138, %r26, %r29;
	setp.gt.u32 	%p139, %r59, %r55;
	or.pred  	%p140, %p138, %p139;
	@%p140 bra 	$L__BB0_95;
	st.global.f32 	[%rd6+160], %f533;
$L__BB0_95:
	setp.ge.s32 	%p141, %r26, %r29;
	setp.gt.u32 	%p142, %r20, %r26;
	or.pred  	%p143, %p141, %p142;
	@%p143 bra 	$L__BB0_97;
	st.global.f32 	[%rd7+160], %f532;
$L__BB0_97:
	setp.ge.s32 	%p144, %r26, %r29;
	setp.gt.u32 	%p145, %r21, %r26;
	or.pred  	%p146, %p144, %p145;
	@%p146 bra 	$L__BB0_99;
	st.global.f32 	[%rd8+160], %f531;
$L__BB0_99:
	add.s32 	%r27, %r55, 48;
	setp.ge.s32 	%p147, %r27, %r29;
	setp.gt.u32 	%p148, %r59, %r27;
	or.pred  	%p149, %p147, %p148;
	@%p149 bra 	$L__BB0_101;
	st.global.f32 	[%rd1+192], %f530;
$L__BB0_101:
	setp.ge.s32 	%p150, %r27, %r29;
	setp.gt.u32 	%p151, %r15, %r27;
	or.pred  	%p152, %p150, %p151;
	@%p152 bra 	$L__BB0_103;
	st.global.f32 	[%rd2+192], %f529;
$L__BB0_103:
	setp.ge.s32 	%p153, %r27, %r29;
	setp.gt.u32 	%p154, %r16, %r27;
	or.pred  	%p155, %p153, %p154;
	@%p155 bra 	$L__BB0_105;
	st.global.f32 	[%rd3+192], %f528;
$L__BB0_105:
	setp.ge.s32 	%p156, %r27, %r29;
	setp.gt.u32 	%p157, %r17, %r27;
	or.pred  	%p158, %p156, %p157;
	@%p158 bra 	$L__BB0_107;
	st.global.f32 	[%rd4+192], %f527;
$L__BB0_107:
	setp.ge.s32 	%p159, %r27, %r29;
	setp.gt.u32 	%p160, %r18, %r27;
	or.pred  	%p161, %p159, %p160;
	@%p161 bra 	$L__BB0_109;
	st.global.f32 	[%rd5+192], %f526;
$L__BB0_109:
	setp.ge.s32 	%p162, %r27, %r29;
	setp.gt.u32 	%p163, %r19, %r27;
	or.pred  	%p164, %p162, %p163;
	@%p164 bra 	$L__BB0_111;
	st.global.f32 	[%rd6+192], %f525;
$L__BB0_111:
	setp.ge.s32 	%p165, %r27, %r29;
	setp.gt.u32 	%p166, %r59, %r55;
	or.pred  	%p167, %p165, %p166;
	@%p167 bra 	$L__BB0_113;
	st.global.f32 	[%rd7+192], %f524;
$L__BB0_113:
	setp.ge.s32 	%p168, %r27, %r29;
	setp.gt.u32 	%p169, %r21, %r27;
	or.pred  	%p170, %p168, %p169;
	@%p170 bra 	$L__BB0_115;
	st.global.f32 	[%rd8+192], %f523;
$L__BB0_115:
	add.s32 	%r28, %r55, 56;
	setp.ge.s32 	%p171, %r28, %r29;
	setp.gt.u32 	%p172, %r59, %r28;
	or.pred  	%p173, %p171, %p172;
	@%p173 bra 	$L__BB0_117;
	st.global.f32 	[%rd1+224], %f579;
$L__BB0_117:
	setp.ge.s32 	%p174, %r28, %r29;
	setp.gt.u32 	%p175, %r15, %r28;
	or.pred  	%p176, %p174, %p175;
	@%p176 bra 	$L__BB0_119;
	st.global.f32 	[%rd2+224], %f580;
$L__BB0_119:
	setp.ge.s32 	%p177, %r28, %r29;
	setp.gt.u32 	%p178, %r16, %r28;
	or.pred  	%p179, %p177, %p178;
	@%p179 bra 	$L__BB0_121;
	st.global.f32 	[%rd3+224], %f581;
$L__BB0_121:
	setp.ge.s32 	%p180, %r28, %r29;
	setp.gt.u32 	%p181, %r17, %r28;
	or.pred  	%p182, %p180, %p181;
	@%p182 bra 	$L__BB0_123;
	st.global.f32 	[%rd4+224], %f582;
$L__BB0_123:
	setp.ge.s32 	%p183, %r28, %r29;
	setp.gt.u32 	%p184, %r18, %r28;
	or.pred  	%p185, %p183, %p184;
	@%p185 bra 	$L__BB0_125;
	st.global.f32 	[%rd5+224], %f583;
$L__BB0_125:
	setp.ge.s32 	%p186, %r28, %r29;
	setp.gt.u32 	%p187, %r19, %r28;
	or.pred  	%p188, %p186, %p187;
	@%p188 bra 	$L__BB0_127;
	st.global.f32 	[%rd6+224], %f584;
$L__BB0_127:
	setp.ge.s32 	%p189, %r28, %r29;
	setp.gt.u32 	%p190, %r20, %r28;
	or.pred  	%p191, %p189, %p190;
	@%p191 bra 	$L__BB0_129;
	st.global.f32 	[%rd7+224], %f585;
$L__BB0_129:
	setp.ge.s32 	%p192, %r28, %r29;
	setp.gt.u32 	%p193, %r59, %r55;
	or.pred  	%p194, %p192, %p193;
	@%p194 bra 	$L__BB0_131;
	st.global.f32 	[%rd8+224], %f586;
$L__BB0_131:
	ret;

}


// ===== COMPILED SASS (sm_100) =====

	.target	sm_100

	.elftype	@"ET_EXEC"


//--------------------- .note.nv.tkinfo           --------------------------
	.section	.note.nv.tkinfo,"",@"SHT_NOTE"
	.sectionflags	@"SHF_NOTE_NV_TKINFO"
	.tkinfo
        /*0018*/ 	.word	0x00000002
        /*0030*/ 	.string	""
        /*0030*/ 	.string	"ptxas"
        /*0030*/ 	.string	"Cuda compilation tools, release 13.0, V13.0.88"
        /*0030*/ 	.string	"Build cuda_13.0.r13.0/compiler.36424714_0"
        /*0030*/ 	.string	"-arch sm_100 -m 64 "



//--------------------- .note.nv.cuinfo           --------------------------
	.section	.note.nv.cuinfo,"",@"SHT_NOTE"
	.sectionflags	@"SHF_NOTE_NV_CUINFO"
        /*0018*/ 	.short	0x0002
        /*001a*/ 	.short	0x0064
        /*001c*/ 	.short	0x0082
	.zero		2


//--------------------- .nv.info                  --------------------------
	.section	.nv.info,"",@"SHT_CUDA_INFO"
	.align	4


	//----- nvinfo : EIATTR_REGCOUNT
	.align		4
        /*0000*/ 	.byte	0x04, 0x2f
        /*0002*/ 	.short	(.L_1 - .L_0)
	.align		4
.L_0:
        /*0004*/ 	.word	index@(_Z9matrixMuliiiiPfS_)
        /*0008*/ 	.word	0x0000005f


	//----- nvinfo : EIATTR_FRAME_SIZE
	.align		4
.L_1:
        /*000c*/ 	.byte	0x04, 0x11
        /*000e*/ 	.short	(.L_3 - .L_2)
	.align		4
.L_2:
        /*0010*/ 	.word	index@(_Z9matrixMuliiiiPfS_)
        /*0014*/ 	.word	0x00000000


	//----- nvinfo : EIATTR_MIN_STACK_SIZE
	.align		4
.L_3:
        /*0018*/ 	.byte	0x04, 0x12
        /*001a*/ 	.short	(.L_5 - .L_4)
	.align		4
.L_4:
        /*001c*/ 	.word	index@(_Z9matrixMuliiiiPfS_)
        /*0020*/ 	.word	0x00000000
.L_5:


//--------------------- .nv.compat                --------------------------
	.section	.nv.compat,"",@"SHT_CUDA_COMPAT_INFO"
	.align	4
        /*0000*/ 	.byte	0x02, 0x09, 0x00, 0x00, 0x02, 0x02, 0x01, 0x00, 0x02, 0x05, 0x05, 0x00, 0x03, 0x07, 0x01, 0x01
        /*0010*/ 	.byte	0x02, 0x03, 0x00, 0x00, 0x02, 0x06, 0x01, 0x00, 0x04, 0x0b, 0x08, 0x00, 0x09, 0x00, 0x00, 0x00
        /*0020*/ 	.byte	0x00, 0x00, 0x00, 0x00


//--------------------- .nv.info._Z9matrixMuliiiiPfS_ --------------------------
	.section	.nv.info._Z9matrixMuliiiiPfS_,"",@"SHT_CUDA_INFO"
	.sectionflags	@""
	.align	4


	//----- nvinfo : EIATTR_CUDA_API_VERSION
	.align		4
        /*0000*/ 	.byte	0x04, 0x37
        /*0002*/ 	.short	(.L_7 - .L_6)
.L_6:
        /*0004*/ 	.word	0x00000082


	//----- nvinfo : EIATTR_KPARAM_INFO
	.align		4
.L_7:
        /*0008*/ 	.byte	0x04, 0x17
        /*000a*/ 	.short	(.L_9 - .L_8)
.L_8:
        /*000c*/ 	.word	0x00000000
        /*0010*/ 	.short	0x0005
        /*0012*/ 	.short	0x0018
        /*0014*/ 	.byte	0x00, 0xf5, 0x21, 0x00


	//----- nvinfo : EIATTR_KPARAM_INFO
	.align		4
.L_9:
        /*0018*/ 	.byte	0x04, 0x17
        /*001a*/ 	.short	(.L_11 - .L_10)
.L_10:
        /*001c*/ 	.word	0x00000000
        /*0020*/ 	.short	0x0004
        /*0022*/ 	.short	0x0010
        /*0024*/ 	.byte	0x00, 0xf5, 0x21, 0x00


	//----- nvinfo : EIATTR_KPARAM_INFO
	.align		4
.L_11:
        /*0028*/ 	.byte	0x04, 0x17
        /*002a*/ 	.short	(.L_13 - .L_12)
.L_12:
        /*002c*/ 	.word	0x00000000
        /*0030*/ 	.short	0x0003
        /*0032*/ 	.short	0x000c
        /*0034*/ 	.byte	0x00, 0xf0, 0x11, 0x00


	//----- nvinfo : EIATTR_KPARAM_INFO
	.align		4
.L_13:
        /*0038*/ 	.byte	0x04, 0x17
        /*003a*/ 	.short	(.L_15 - .L_14)
.L_14:
        /*003c*/ 	.word	0x00000000
        /*0040*/ 	.short	0x0002
        /*0042*/ 	.short	0x0008
        /*0044*/ 	.byte	0x00, 0xf0, 0x11, 0x00


	//----- nvinfo : EIATTR_KPARAM_INFO
	.align		4
.L_15:
        /*0048*/ 	.byte	0x04, 0x17
        /*004a*/ 	.short	(.L_17 - .L_16)
.L_16:
        /*004c*/ 	.word	0x00000000
        /*0050*/ 	.short	0x0001
        /*0052*/ 	.short	0x0004
        /*0054*/ 	.byte	0x00, 0xf0, 0x11, 0x00


	//----- nvinfo : EIATTR_KPARAM_INFO
	.align		4
.L_17:
        /*0058*/ 	.byte	0x04, 0x17
        /*005a*/ 	.short	(.L_19 - .L_18)
.L_18:
        /*005c*/ 	.word	0x00000000
        /*0060*/ 	.short	0x0000
        /*0062*/ 	.short	0x0000
        /*0064*/ 	.byte	0x00, 0xf0, 0x11, 0x00


	//----- nvinfo : EIATTR_SPARSE_MMA_MASK
	.align		4
.L_19:
        /*0068*/ 	.byte	0x03, 0x50
        /*006a*/ 	.short	0x0000


	//----- nvinfo : EIATTR_MAXREG_COUNT
	.align		4
        /*006c*/ 	.byte	0x03, 0x1b
        /*006e*/ 	.short	0x00ff


	//----- nvinfo : EIATTR_NUM_BARRIERS
	.align		4
        /*0070*/ 	.byte	0x02, 0x4c
        /*0072*/ 	.byte	0x01
	.zero		1


	//----- nvinfo : EIATTR_MERCURY_ISA_VERSION
	.align		4
        /*0074*/ 	.byte	0x03, 0x5f
        /*0076*/ 	.short	0x0101


	//----- nvinfo : EIATTR_VRC_CTA_INIT_COUNT
	.align		4
        /*0078*/ 	.byte	0x02, 0x4a
	.zero		1
	.zero		1


	//----- nvinfo : EIATTR_EXIT_INSTR_OFFSETS
	.align		4
        /*007c*/ 	.byte	0x04, 0x1c
        /*007e*/ 	.short	(.L_21 - .L_20)


	//   ....[0]....
.L_20:
        /*0080*/ 	.word	0x00002880


	//   ....[1]....
        /*0084*/ 	.word	0x000028a0


	//----- nvinfo : EIATTR_CBANK_PARAM_SIZE
	.align		4
.L_21:
        /*0088*/ 	.byte	0x03, 0x19
        /*008a*/ 	.short	0x0020


	//----- nvinfo : EIATTR_PARAM_CBANK
	.align		4
        /*008c*/ 	.byte	0x04, 0x0a
        /*008e*/ 	.short	(.L_23 - .L_22)
	.align		4
.L_22:
        /*0090*/ 	.word	index@(.nv.constant0._Z9matrixMuliiiiPfS_)
        /*0094*/ 	.short	0x0380
        /*0096*/ 	.short	0x0020


	//----- nvinfo : EIATTR_SW_WAR
	.align		4
.L_23:
        /*0098*/ 	.byte	0x04, 0x36
        /*009a*/ 	.short	(.L_25 - .L_24)
.L_24:
        /*009c*/ 	.word	0x00000008
.L_25:


//--------------------- .nv.callgraph             --------------------------
	.section	.nv.callgraph,"",@"SHT_CUDA_CALLGRAPH"
	.align	4
	.sectionentsize	8
	.align		4
        /*0000*/ 	.word	0x00000000
	.align		4
        /*0004*/ 	.word	0xffffffff
	.align		4
        /*0008*/ 	.word	0x00000000
	.align		4
        /*000c*/ 	.word	0xfffffffe
	.align		4
        /*0010*/ 	.word	0x00000000
	.align		4
        /*0014*/ 	.word	0xfffffffd
	.align		4
        /*0018*/ 	.word	0x00000000
	.align		4
        /*001c*/ 	.word	0xfffffffc


//--------------------- .text._Z9matrixMuliiiiPfS_ --------------------------
	.section	.text._Z9matrixMuliiiiPfS_,"ax",@progbits
	.align	128
        .global         _Z9matrixMuliiiiPfS_
        .type           _Z9matrixMuliiiiPfS_,@function
        .size           _Z9matrixMuliiiiPfS_,(.L_x_3 - _Z9matrixMuliiiiPfS_)
        .other          _Z9matrixMuliiiiPfS_,@"STO_CUDA_ENTRY STV_DEFAULT"
_Z9matrixMuliiiiPfS_:
.text._Z9matrixMuliiiiPfS_:
[----:B------:R-:W-:Y:S01]  /*0000*/  LDC R1, c[0x0][0x37c] ;  /* 0x0000df00ff017b82 */ /* 0x000fe20000000800 */
[----:B------:R-:W0:Y:S01]  /*0010*/  LDCU UR10, c[0x0][0x384] ;  /* 0x00007080ff0a77ac */ /* 0x000e220008000800 */
[----:B------:R-:W1:Y:S01]  /*0020*/  S2R R0, SR_TID.X ;  /* 0x0000000000007919 */ /* 0x000e620000002100 */
[----:B------:R-:W-:Y:S01]  /*0030*/  HFMA2 R74, -RZ, RZ, 0, 0 ;  /* 0x00000000ff4a7431 */ /* 0x000fe200000001ff */
[----:B------:R-:W-:Y:S01]  /*0040*/  CS2R R80, SRZ ;  /* 0x0000000000507805 */ /* 0x000fe2000001ff00 */
[----:B------:R-:W-:Y:S01]  /*0050*/  HFMA2 R9, -RZ, RZ, 0, 0 ;  /* 0x00000000ff097431 */ /* 0x000fe200000001ff */
[----:B------:R-:W2:Y:S01]  /*0060*/  S2R R2, SR_TID.Y ;  /* 0x0000000000027919 */ /* 0x000ea20000002200 */
[----:B------:R-:W-:Y:S01]  /*0070*/  HFMA2 R86, -RZ, RZ, 0, 0 ;  /* 0x00000000ff567431 */ /* 0x000fe200000001ff */
[----:B------:R-:W-:Y:S02]  /*0080*/  CS2R R78, SRZ ;  /* 0x00000000004e7805 */ /* 0x000fe4000001ff00 */
[----:B------:R-:W-:Y:S01]  /*0090*/  CS2R R76, SRZ ;  /* 0x00000000004c7805 */ /* 0x000fe2000001ff00 */
[----:B------:R-:W3:Y:S01]  /*00a0*/  S2R R3, SR_CTAID.X ;  /* 0x0000000000037919 */ /* 0x000ee20000002500 */
[----:B------:R-:W-:-:S02]  /*00b0*/  CS2R R72, SRZ ;  /* 0x0000000000487805 */ /* 0x000fc4000001ff00 */
[----:B------:R-:W-:Y:S02]  /*00c0*/  CS2R R70, SRZ ;  /* 0x0000000000467805 */ /* 0x000fe4000001ff00 */
[----:B------:R-:W-:Y:S01]  /*00d0*/  CS2R R68, SRZ ;  /* 0x0000000000447805 */ /* 0x000fe2000001ff00 */
[----:B------:R-:W4:Y:S01]  /*00e0*/  S2R R4, SR_CTAID.Y ;  /* 0x0000000000047919 */ /* 0x000f220000002600 */
[----:B------:R-:W-:Y:S02]  /*00f0*/  CS2R R66, SRZ ;  /* 0x0000000000427805 */ /* 0x000fe4000001ff00 */
[----:B------:R-:W-:Y:S02]  /*0100*/  CS2R R64, SRZ ;  /* 0x0000000000407805 */ /* 0x000fe4000001ff00 */
[----:B------:R-:W-:Y:S02]  /*0110*/  CS2R R62, SRZ ;  /* 0x00000000003e7805 */ /* 0x000fe4000001ff00 */
[----:B------:R-:W-:Y:S01]  /*0120*/  CS2R R60, SRZ ;  /* 0x00000000003c7805 */ /* 0x000fe2000001ff00 */
[----:B0-----:R-:W-:Y:S01]  /*0130*/  UISETP.GE.AND UP0, UPT, UR10, 0x1, UPT ;  /* 0x000000010a00788c */ /* 0x001fe2000bf06270 */
[----:B------:R-:W-:-:S02]  /*0140*/  CS2R R58, SRZ ;  /* 0x00000000003a7805 */ /* 0x000fc4000001ff00 */
[----:B------:R-:W-:Y:S02]  /*0150*/  CS2R R56, SRZ ;  /* 0x0000000000387805 */ /* 0x000fe4000001ff00 */
[----:B------:R-:W-:Y:S02]  /*0160*/  CS2R R54, SRZ ;  /* 0x0000000000367805 */ /* 0x000fe4000001ff00 */
[----:B------:R-:W-:Y:S02]  /*0170*/  CS2R R52, SRZ ;  /* 0x0000000000347805 */ /* 0x000fe4000001ff00 */
[----:B------:R-:W-:Y:S02]  /*0180*/  CS2R R50, SRZ ;  /* 0x0000000000327805 */ /* 0x000fe4000001ff00 */
[----:B------:R-:W-:Y:S02]  /*0190*/  CS2R R48, SRZ ;  /* 0x0000000000307805 */ /* 0x000fe4000001ff00 */
        /* <DEDUP_REMOVED lines=12> */
[----:B------:R-:W-:-:S02]  /*0260*/  MOV R23, RZ ;  /* 0x000000ff00177202 */ /* 0x000fc40000000f00 */
[----:B------:R-:W-:Y:S02]  /*0270*/  CS2R R82, SRZ ;  /* 0x0000000000527805 */ /* 0x000fe4000001ff00 */
[----:B------:R-:W-:Y:S01]  /*0280*/  MOV R11, RZ ;  /* 0x000000ff000b7202 */ /* 0x000fe20000000f00 */
[----:B------:R-:W0:Y:S01]  /*0290*/  LDCU.64 UR8, c[0x0][0x358] ;  /* 0x00006b00ff0877ac */ /* 0x000e220008000a00 */
[----:B------:R-:W-:Y:S01]  /*02a0*/  MOV R14, RZ ;  /* 0x000000ff000e7202 */ /* 0x000fe20000000f00 */
[----:B-1234-:R-:W-:Y:S06]  /*02b0*/  BRA.U !UP0, `(.L_x_0) ;  /* 0x0000001508bc7547 */ /* 0x01efec000b800000 */
[----:B------:R-:W1:Y:S01]  /*02c0*/  LDCU UR4, c[0x0][0x38c] ;  /* 0x00007180ff0477ac */ /* 0x000e620008000800 */
[----:B------:R-:W-:Y:S02]  /*02d0*/  LEA R7, R2, R0, 0x3 ;  /* 0x0000000002077211 */ /* 0x000fe400078e18ff */
[----:B------:R-:W-:Y:S01]  /*02e0*/  MOV R80, RZ ;  /* 0x000000ff00507202 */ /* 0x000fe20000000f00 */
[----:B------:R-:W2:Y:S01]  /*02f0*/  LDCU.64 UR12, c[0x0][0x390] ;  /* 0x00007200ff0c77ac */ /* 0x000ea20008000a00 */
[-C--:B------:R-:W-:Y:S02]  /*0300*/  LEA R6, R3, R7.reuse, 0x6 ;  /* 0x0000000703067211 */ /* 0x080fe400078e30ff */
[----:B------:R-:W-:-:S03]  /*0310*/  LEA R8, R4, R7, 0x6 ;  /* 0x0000000704087211 */ /* 0x000fc600078e30ff */
[----:B-1----:R-:W-:Y:S02]  /*0320*/  IMAD R6, R6, UR4, RZ ;  /* 0x0000000406067c24 */ /* 0x002fe4000f8e02ff */
[----:B------:R-:W-:Y:S01]  /*0330*/  IMAD R8, R8, UR4, RZ ;  /* 0x0000000408087c24 */ /* 0x000fe2000f8e02ff */
[----:B------:R-:W-:-:S06]  /*0340*/  UMOV UR4, URZ ;  /* 0x000000ff00047c82 */ /* 0x000fcc0008000000 */
.L_x_1:
[----:B--2---:R-:W-:-:S04]  /*0350*/  UIADD3 UR5, UP0, UPT, UR12, 0x8, URZ ;  /* 0x000000080c057890 */ /* 0x004fc8000ff1e0ff */
[----:B------:R-:W-:Y:S02]  /*0360*/  UIADD3.X UR6, UPT, UPT, URZ, UR13, URZ, UP0, !UPT ;  /* 0x0000000dff067290 */ /* 0x000fe400087fe4ff */
[----:B------:R-:W-:-:S04]  /*0370*/  MOV R12, UR5 ;  /* 0x00000005000c7c02 */ /* 0x000fc80008000f00 */
[----:B------:R-:W-:-:S03]  /*0380*/  MOV R13, UR6 ;  /* 0x00000006000d7c02 */ /* 0x000fc60008000f00 */
[----:B------:R-:W-:-:S04]  /*0390*/  IMAD.WIDE R16, R6, 0x4, R12 ;  /* 0x0000000406107825 */ /* 0x000fc800078e020c */
[----:B------:R-:W-:Y:S01]  /*03a0*/  IMAD.WIDE R12, R8, 0x4, R12 ;  /* 0x00000004080c7825 */ /* 0x000fe200078e020c */
[----:B0-----:R-:W2:Y:S04]  /*03b0*/  LDG.E R10, desc[UR8][R16.64+-0x8] ;  /* 0xfffff808100a7981 */ /* 0x001ea8000c1e1900 */
[----:B------:R-:W3:Y:S04]  /*03c0*/  LDG.E R18, desc[UR8][R12.64+-0x8] ;  /* 0xfffff8080c127981 */ /* 0x000ee8000c1e1900 */
[----:B------:R-:W4:Y:S04]  /*03d0*/  LDG.E R20, desc[UR8][R16.64+-0x4] ;  /* 0xfffffc0810147981 */ /* 0x000f28000c1e1900 */
[----:B------:R-:W5:Y:S04]  /*03e0*/  LDG.E R22, desc[UR8][R12.64+-0x4] ;  /* 0xfffffc080c167981 */ /* 0x000f68000c1e1900 */
[----:B------:R-:W5:Y:S04]  /*03f0*/  LDG.E R84, desc[UR8][R16.64] ;  /* 0x0000000810547981 */ /* 0x000f68000c1e1900 */
[----:B------:R-:W5:Y:S04]  /*0400*/  LDG.E R88, desc[UR8][R12.64] ;  /* 0x000000080c587981 */ /* 0x000f68000c1e1900 */
[----:B------:R-:W5:Y:S04]  /*0410*/  LDG.E R90, desc[UR8][R16.64+0x4] ;  /* 0x00000408105a7981 */ /* 0x000f68000c1e1900 */
[----:B------:R-:W5:Y:S01]  /*0420*/  LDG.E R92, desc[UR8][R12.64+0x4] ;  /* 0x000004080c5c7981 */ /* 0x000f62000c1e1900 */
[----:B------:R-:W0:Y:S01]  /*0430*/  S2UR UR7, SR_CgaCtaId ;  /* 0x00000000000779c3 */ /* 0x000e220000008800 */
[----:B------:R-:W-:Y:S01]  /*0440*/  UMOV UR5, 0x400 ;  /* 0x0000040000057882 */ /* 0x000fe20000000000 */
[----:B------:R-:W-:Y:S01]  /*0450*/  UIADD3 UR4, UPT, UPT, UR4, 0x4, URZ ;  /* 0x0000000404047890 */ /* 0x000fe2000fffe0ff */
[----:B------:R-:W-:Y:S01]  /*0460*/  IADD3 R6, PT, PT, R6, 0x4, RZ ;  /* 0x0000000406067810 */ /* 0x000fe20007ffe0ff */
[----:B------:R-:W-:Y:S01]  /*0470*/  UIADD3 UR6, UPT, UPT, UR5, 0x400, URZ ;  /* 0x0000040005067890 */ /* 0x000fe2000fffe0ff */
[----:B------:R-:W-:Y:S01]  /*0480*/  IADD3 R8, PT, PT, R8, 0x4, RZ ;  /* 0x0000000408087810 */ /* 0x000fe20007ffe0ff */
[----:B------:R-:W-:-:S02]  /*0490*/  UISETP.GE.AND UP0, UPT, UR4, UR10, UPT ;  /* 0x0000000a0400728c */ /* 0x000fc4000bf06270 */
[----:B0-----:R-:W-:Y:S02]  /*04a0*/  ULEA UR5, UR7, UR5, 0x18 ;  /* 0x0000000507057291 */ /* 0x001fe4000f8ec0ff */
[----:B------:R-:W-:-:S04]  /*04b0*/  ULEA UR6, UR7, UR6, 0x18 ;  /* 0x0000000607067291 */ /* 0x000fc8000f8ec0ff */
[C---:B------:R-:W-:Y:S02]  /*04c0*/  LEA R15, R7.reuse, UR5, 0x2 ;  /* 0x00000005070f7c11 */ /* 0x040fe4000f8e10ff */
[----:B------:R-:W-:Y:S02]  /*04d0*/  LEA R19, R7, UR6, 0x2 ;  /* 0x0000000607137c11 */ /* 0x000fe4000f8e10ff */
[----:B------:R-:W-:Y:S02]  /*04e0*/  LEA R75, R2, UR6, 0x2 ;  /* 0x00000006024b7c11 */ /* 0x000fe4000f8e10ff */
[----:B------:R-:W-:Y:S01]  /*04f0*/  LEA R5, R0, UR5, 0x2 ;  /* 0x0000000500057c11 */ /* 0x000fe2000f8e10ff */
[----:B--2---:R-:W-:Y:S04]  /*0500*/  STS [R15], R10 ;  /* 0x0000000a0f007388 */ /* 0x004fe80000000800 */
[----:B---3--:R-:W-:Y:S04]  /*0510*/  STS [R19], R18 ;  /* 0x0000001213007388 */ /* 0x008fe80000000800 */
[----:B----4-:R-:W-:Y:S04]  /*0520*/  STS [R15+0x100], R20 ;  /* 0x000100140f007388 */ /* 0x010fe80000000800 */
[----:B-----5:R-:W-:Y:S04]  /*0530*/  STS [R19+0x100], R22 ;  /* 0x0001001613007388 */ /* 0x020fe80000000800 */
[----:B------:R-:W-:Y:S04]  /*0540*/  STS [R15+0x200], R84 ;  /* 0x000200540f007388 */ /* 0x000fe80000000800 */
[----:B------:R-:W-:Y:S04]  /*0550*/  STS [R19+0x200], R88 ;  /* 0x0002005813007388 */ /* 0x000fe80000000800 */
[----:B------:R-:W-:Y:S04]  /*0560*/  STS [R15+0x300], R90 ;  /* 0x0003005a0f007388 */ /* 0x000fe80000000800 */
[----:B------:R-:W-:Y:S01]  /*0570*/  STS [R19+0x300], R92 ;  /* 0x0003005c13007388 */ /* 0x000fe20000000800 */
[----:B------:R-:W-:Y:S06]  /*0580*/  BAR.SYNC.DEFER_BLOCKING 0x0 ;  /* 0x0000000000007b1d */ /* 0x000fec0000010000 */
[----:B------:R-:W-:Y:S04]  /*0590*/  LDS R13, [R75] ;  /* 0x000000004b0d7984 */ /* 0x000fe80000000800 */
[----:B------:R-:W0:Y:S04]  /*05a0*/  LDS R18, [R5] ;  /* 0x0000000005127984 */ /* 0x000e280000000800 */
[----:B------:R-:W1:Y:S04]  /*05b0*/  LDS R10, [R75+0x20] ;  /* 0x000020004b0a7984 */ /* 0x000e680000000800 */
[----:B------:R-:W2:Y:S04]  /*05c0*/  LDS R12, [R75+0x40] ;  /* 0x000040004b0c7984 */ /* 0x000ea80000000800 */
[----:B------:R-:W3:Y:S04]  /*05d0*/  LDS R17, [R75+0x60] ;  /* 0x000060004b117984 */ /* 0x000ee80000000800 */
[----:B------:R-:W4:Y:S04]  /*05e0*/  LDS R85, [R75+0x80] ;  /* 0x000080004b557984 */ /* 0x000f280000000800 */
[----:B------:R-:W5:Y:S04]  /*05f0*/  LDS R84, [R75+0xa0] ;  /* 0x0000a0004b547984 */ /* 0x000f680000000800 */
[----:B------:R-:W5:Y:S04]  /*0600*/  LDS R16, [R75+0xc0] ;  /* 0x0000c0004b107984 */ /* 0x000f680000000800 */
[----:B------:R-:W5:Y:S04]  /*0610*/  LDS R15, [R75+0xe0] ;  /* 0x0000e0004b0f7984 */ /* 0x000f680000000800 */
[----:B------:R-:W5:Y:S04]  /*0620*/  LDS R87, [R5+0x20] ;  /* 0x0000200005577984 */ /* 0x000f680000000800 */
[----:B------:R-:W5:Y:S01]  /*0630*/  LDS R22, [R5+0x40] ;  /* 0x0000400005167984 */ /* 0x000f620000000800 */
[----:B0-----:R-:W-:-:S03]  /*0640*/  FFMA R23, R13, R18, R23 ;  /* 0x000000120d177223 */ /* 0x001fc60000000017 */
[----:B------:R-:W0:Y:S01]  /*0650*/  LDS R21, [R5+0x60] ;  /* 0x0000600005157984 */ /* 0x000e220000000800 */
[----:B-1----:R-:W-:-:S03]  /*0660*/  FFMA R24, R10, R18, R24 ;  /* 0x000000120a187223 */ /* 0x002fc60000000018 */
[----:B------:R-:W1:Y:S01]  /*0670*/  LDS R20, [R5+0x80] ;  /* 0x0000800005147984 */ /* 0x000e620000000800 */
[----:B--2---:R-:W-:-:S03]  /*0680*/  FFMA R25, R12, R18, R25 ;  /* 0x000000120c197223 */ /* 0x004fc60000000019 */
[----:B------:R-:W2:Y:S01]  /*0690*/  LDS R19, [R5+0xa0] ;  /* 0x0000a00005137984 */ /* 0x000ea20000000800 */
[----:B---3--:R-:W-:-:S03]  /*06a0*/  FFMA R26, R17, R18, R26 ;  /* 0x00000012111a7223 */ /* 0x008fc6000000001a */
[----:B------:R-:W-:Y:S01]  /*06b0*/  LDS R89, [R5+0x100] ;  /* 0x0001000005597984 */ /* 0x000fe20000000800 */
[----:B----4-:R-:W-:-:S03]  /*06c0*/  FFMA R27, R85, R18, R27 ;  /* 0x00000012551b7223 */ /* 0x010fc6000000001b */
[----:B------:R-:W-:Y:S01]  /*06d0*/  LDS R88, [R5+0x120] ;  /* 0x0001200005587984 */ /* 0x000fe20000000800 */
[----:B-----5:R-:W-:-:S03]  /*06e0*/  FFMA R28, R84, R18, R28 ;  /* 0x00000012541c7223 */ /* 0x020fc6000000001c */
[----:B------:R-:W-:Y:S01]  /*06f0*/  LDS R91, [R5+0x300] ;  /* 0x00030000055b7984 */ /* 0x000fe20000000800 */
[----:B------:R-:W-:-:S03]  /*0700*/  FFMA R29, R16, R18, R29 ;  /* 0x00000012101d7223 */ /* 0x000fc6000000001d */
[----:B------:R-:W-:Y:S01]  /*0710*/  LDS R90, [R5+0x320] ;  /* 0x00032000055a7984 */ /* 0x000fe20000000800 */
[----:B------:R-:W-:-:S03]  /*0720*/  FFMA R30, R15, R18, R30 ;  /* 0x000000120f1e7223 */ /* 0x000fc6000000001e */
[----:B------:R-:W3:Y:S01]  /*0730*/  LDS R18, [R5+0xc0] ;  /* 0x0000c00005127984 */ /* 0x000ee20000000800 */
[-C--:B------:R-:W-:Y:S01]  /*0740*/  FFMA R31, R13, R87.reuse, R31 ;  /* 0x000000570d1f7223 */ /* 0x080fe2000000001f */
[-C--:B------:R-:W-:Y:S01]  /*0750*/  FFMA R32, R10, R87.reuse, R32 ;  /* 0x000000570a207223 */ /* 0x080fe20000000020 */
[-C--:B------:R-:W-:Y:S01]  /*0760*/  FFMA R33, R12, R87.reuse, R33 ;  /* 0x000000570c217223 */ /* 0x080fe20000000021 */
[-C--:B------:R-:W-:Y:S01]  /*0770*/  FFMA R34, R17, R87.reuse, R34 ;  /* 0x0000005711227223 */ /* 0x080fe20000000022 */
[-C--:B------:R-:W-:Y:S01]  /*0780*/  FFMA R35, R85, R87.reuse, R35 ;  /* 0x0000005755237223 */ /* 0x080fe20000000023 */
[-C--:B------:R-:W-:Y:S01]  /*0790*/  FFMA R36, R84, R87.reuse, R36 ;  /* 0x0000005754247223 */ /* 0x080fe20000000024 */
[-C--:B------:R-:W-:Y:S01]  /*07a0*/  FFMA R37, R16, R87.reuse, R37 ;  /* 0x0000005710257223 */ /* 0x080fe20000000025 */
[----:B------:R-:W-:Y:S01]  /*07b0*/  FFMA R38, R15, R87, R38 ;  /* 0x000000570f267223 */ /* 0x000fe20000000026 */
[CC--:B------:R-:W-:Y:S01]  /*07c0*/  FFMA R43, R85.reuse, R22.reuse, R43 ;  /* 0x00000016552b7223 */ /* 0x0c0fe2000000002b */
[----:B------:R-:W4:Y:S01]  /*07d0*/  LDS R87, [R5+0xe0] ;  /* 0x0000e00005577984 */ /* 0x000f220000000800 */
[C---:B------:R-:W-:Y:S01]  /*07e0*/  FFMA R44, R84.reuse, R22, R44 ;  /* 0x00000016542c7223 */ /* 0x040fe2000000002c */
[CC--:B0-----:R-:W-:Y:S01]  /*07f0*/  FFMA R51, R85.reuse, R21.reuse, R51 ;  /* 0x0000001555337223 */ /* 0x0c1fe20000000033 */
[C---:B------:R-:W-:Y:S01]  /*0800*/  FFMA R52, R84.reuse, R21, R52 ;  /* 0x0000001554347223 */ /* 0x040fe20000000034 */
[-C--:B-1----:R-:W-:Y:S01]  /*0810*/  FFMA R59, R85, R20.reuse, R59 ;  /* 0x00000014553b7223 */ /* 0x082fe2000000003b */
[----:B------:R-:W-:Y:S01]  /*0820*/  FFMA R60, R84, R20, R60 ;  /* 0x00000014543c7223 */ /* 0x000fe2000000003c */
[-C--:B------:R-:W-:Y:S01]  /*0830*/  FFMA R39, R13, R22.reuse, R39 ;  /* 0x000000160d277223 */ /* 0x080fe20000000027 */
[-C--:B------:R-:W-:Y:S01]  /*0840*/  FFMA R40, R10, R22.reuse, R40 ;  /* 0x000000160a287223 */ /* 0x080fe20000000028 */
[-C--:B--2---:R-:W-:Y:S01]  /*0850*/  FFMA R67, R85, R19.reuse, R67 ;  /* 0x0000001355437223 */ /* 0x084fe20000000043 */
[----:B------:R-:W-:Y:S01]  /*0860*/  FFMA R68, R84, R19, R68 ;  /* 0x0000001354447223 */ /* 0x000fe20000000044 */
[-C--:B------:R-:W-:Y:S01]  /*0870*/  FFMA R41, R12, R22.reuse, R41 ;  /* 0x000000160c297223 */ /* 0x080fe20000000029 */
[-C--:B------:R-:W-:Y:S01]  /*0880*/  FFMA R42, R17, R22.reuse, R42 ;  /* 0x00000016112a7223 */ /* 0x080fe2000000002a */
[-C--:B------:R-:W-:Y:S01]  /*0890*/  FFMA R45, R16, R22.reuse, R45 ;  /* 0x00000016102d7223 */ /* 0x080fe2000000002d */
[----:B------:R-:W-:Y:S01]  /*08a0*/  FFMA R46, R15, R22, R46 ;  /* 0x000000160f2e7223 */ /* 0x000fe2000000002e */
[-C--:B------:R-:W-:Y:S01]  /*08b0*/  FFMA R47, R13, R21.reuse, R47 ;  /* 0x000000150d2f7223 */ /* 0x080fe2000000002f */
[-C--:B------:R-:W-:Y:S01]  /*08c0*/  FFMA R48, R10, R21.reuse, R48 ;  /* 0x000000150a307223 */ /* 0x080fe20000000030 */
        /* <DEDUP_REMOVED lines=13> */
[-C--:B---3--:R-:W-:Y:S01]  /*09a0*/  FFMA R76, R85, R18.reuse, R76 ;  /* 0x00000012554c7223 */ /* 0x088fe2000000004c */
        /* <DEDUP_REMOVED lines=10> */
[-C--:B----4-:R-:W-:Y:S01]  /*0a50*/  FFMA R85, R85, R87.reuse, R82 ;  /* 0x0000005755557223 */ /* 0x090fe20000000052 */
[-C--:B------:R-:W-:Y:S01]  /*0a60*/  FFMA R84, R84, R87.reuse, R81 ;  /* 0x0000005754547223 */ /* 0x080fe20000000051 */
[-C--:B------:R-:W-:Y:S01]  /*0a70*/  FFMA R83, R13, R87.reuse, R83 ;  /* 0x000000570d537223 */ /* 0x080fe20000000053 */
[-C--:B------:R-:W-:Y:S01]  /*0a80*/  FFMA R9, R10, R87.reuse, R9 ;  /* 0x000000570a097223 */ /* 0x080fe20000000009 */
[-C--:B------:R-:W-:Y:S01]  /*0a90*/  FFMA R11, R12, R87.reuse, R11 ;  /* 0x000000570c0b7223 */ /* 0x080fe2000000000b */
[-C--:B------:R-:W-:Y:S01]  /*0aa0*/  FFMA R86, R17, R87.reuse, R86 ;  /* 0x0000005711567223 */ /* 0x080fe20000000056 */
[-C--:B------:R-:W-:Y:S01]  /*0ab0*/  FFMA R82, R16, R87.reuse, R79 ;  /* 0x0000005710527223 */ /* 0x080fe2000000004f */
[----:B------:R-:W-:Y:S01]  /*0ac0*/  FFMA R81, R15, R87, R14 ;  /* 0x000000570f517223 */ /* 0x000fe2000000000e */
[----:B------:R-:W0:Y:S04]  /*0ad0*/  LDS R13, [R75+0x100] ;  /* 0x000100004b0d7984 */ /* 0x000e280000000800 */
        /* <DEDUP_REMOVED lines=8> */
[----:B------:R-:W5:Y:S04]  /*0b60*/  LDS R79, [R5+0x160] ;  /* 0x00016000054f7984 */ /* 0x000f680000000800 */
[----:B------:R-:W5:Y:S01]  /*0b70*/  LDS R16, [R5+0x180] ;  /* 0x0001800005107984 */ /* 0x000f620000000800 */
[C---:B0-----:R-:W-:Y:S01]  /*0b80*/  FFMA R23, R13.reuse, R89, R23 ;  /* 0x000000590d177223 */ /* 0x041fe20000000017 */
[----:B------:R-:W-:-:S02]  /*0b90*/  FFMA R31, R13, R88, R31 ;  /* 0x000000580d1f7223 */ /* 0x000fc4000000001f */
[----:B------:R-:W0:Y:S01]  /*0ba0*/  LDS R15, [R5+0x1a0] ;  /* 0x0001a000050f7984 */ /* 0x000e220000000800 */
[CC--:B-1----:R-:W-:Y:S01]  /*0bb0*/  FFMA R24, R10.reuse, R89.reuse, R24 ;  /* 0x000000590a187223 */ /* 0x0c2fe20000000018 */
[-C--:B------:R-:W-:Y:S02]  /*0bc0*/  FFMA R32, R10, R88.reuse, R32 ;  /* 0x000000580a207223 */ /* 0x080fe40000000020 */
[----:B------:R-:W1:Y:S01]  /*0bd0*/  LDS R14, [R5+0x1c0] ;  /* 0x0001c000050e7984 */ /* 0x000e620000000800 */
[CC--:B--2---:R-:W-:Y:S01]  /*0be0*/  FFMA R25, R12.reuse, R89.reuse, R25 ;  /* 0x000000590c197223 */ /* 0x0c4fe20000000019 */
[-C--:B------:R-:W-:Y:S02]  /*0bf0*/  FFMA R33, R12, R88.reuse, R33 ;  /* 0x000000580c217223 */ /* 0x080fe40000000021 */
[----:B------:R-:W2:Y:S01]  /*0c00*/  LDS R87, [R5+0x1e0] ;  /* 0x0001e00005577984 */ /* 0x000ea20000000800 */
[CC--:B---3--:R-:W-:Y:S01]  /*0c10*/  FFMA R34, R18.reuse, R88.reuse, R34 ;  /* 0x0000005812227223 */ /* 0x0c8fe20000000022 */
[-C--:B------:R-:W-:Y:S01]  /*0c20*/  FFMA R26, R18, R89.reuse, R26 ;  /* 0x00000059121a7223 */ /* 0x080fe2000000001a */
[CC--:B----4-:R-:W-:Y:S01]  /*0c30*/  FFMA R35, R19.reuse, R88.reuse, R35 ;  /* 0x0000005813237223 */ /* 0x0d0fe20000000023 */
[-C--:B------:R-:W-:Y:S01]  /*0c40*/  FFMA R27, R19, R89.reuse, R27 ;  /* 0x00000059131b7223 */ /* 0x080fe2000000001b */
[CC--:B-----5:R-:W-:Y:S01]  /*0c50*/  FFMA R36, R20.reuse, R88.reuse, R36 ;  /* 0x0000005814247223 */ /* 0x0e0fe20000000024 */
[-C--:B------:R-:W-:Y:S01]  /*0c60*/  FFMA R28, R20, R89.reuse, R28 ;  /* 0x00000059141c7223 */ /* 0x080fe2000000001c */
[CC--:B------:R-:W-:Y:S01]  /*0c70*/  FFMA R37, R21.reuse, R88.reuse, R37 ;  /* 0x0000005815257223 */ /* 0x0c0fe20000000025 */
[-C--:B------:R-:W-:Y:S01]  /*0c80*/  FFMA R29, R21, R89.reuse, R29 ;  /* 0x00000059151d7223 */ /* 0x080fe2000000001d */
[C---:B------:R-:W-:Y:S01]  /*0c90*/  FFMA R38, R22.reuse, R88, R38 ;  /* 0x0000005816267223 */ /* 0x040fe20000000026 */
[----:B------:R-:W-:Y:S01]  /*0ca0*/  FFMA R30, R22, R89, R30 ;  /* 0x00000059161e7223 */ /* 0x000fe2000000001e */
[----:B------:R-:W-:Y:S01]  /*0cb0*/  LDS R88, [R5+0x220] ;  /* 0x0002200005587984 */ /* 0x000fe20000000800 */
        /* <DEDUP_REMOVED lines=24> */
[-C--:B0-----:R-:W-:Y:S01]  /*0e40*/  FFMA R63, R13, R15.reuse, R63 ;  /* 0x0000000f0d3f7223 */ /* 0x081fe2000000003f */
[-C--:B------:R-:W-:Y:S01]  /*0e50*/  FFMA R64, R10, R15.reuse, R64 ;  /* 0x0000000f0a407223 */ /* 0x080fe20000000040 */
[-C--:B------:R-:W-:Y:S01]  /*0e60*/  FFMA R65, R12, R15.reuse, R65 ;  /* 0x0000000f0c417223 */ /* 0x080fe20000000041 */
[-C--:B------:R-:W-:Y:S01]  /*0e70*/  FFMA R66, R18, R15.reuse, R66 ;  /* 0x0000000f12427223 */ /* 0x080fe20000000042 */
[-C--:B------:R-:W-:Y:S01]  /*0e80*/  FFMA R67, R19, R15.reuse, R67 ;  /* 0x0000000f13437223 */ /* 0x080fe20000000043 */
[-C--:B------:R-:W-:Y:S01]  /*0e90*/  FFMA R68, R20, R15.reuse, R68 ;  /* 0x0000000f14447223 */ /* 0x080fe20000000044 */
[-C--:B------:R-:W-:Y:S01]  /*0ea0*/  FFMA R69, R21, R15.reuse, R69 ;  /* 0x0000000f15457223 */ /* 0x080fe20000000045 */
[----:B------:R-:W-:Y:S01]  /*0eb0*/  FFMA R70, R22, R15, R70 ;  /* 0x0000000f16467223 */ /* 0x000fe20000000046 */
[-C--:B-1----:R-:W-:Y:S01]  /*0ec0*/  FFMA R71, R13, R14.reuse, R71 ;  /* 0x0000000e0d477223 */ /* 0x082fe20000000047 */
[-C--:B------:R-:W-:Y:S01]  /*0ed0*/  FFMA R72, R10, R14.reuse, R72 ;  /* 0x0000000e0a487223 */ /* 0x080fe20000000048 */
[-C--:B------:R-:W-:Y:S01]  /*0ee0*/  FFMA R73, R12, R14.reuse, R73 ;  /* 0x0000000e0c497223 */ /* 0x080fe20000000049 */
[-C--:B------:R-:W-:Y:S01]  /*0ef0*/  FFMA R74, R18, R14.reuse, R74 ;  /* 0x0000000e124a7223 */ /* 0x080fe2000000004a */
[-C--:B------:R-:W-:Y:S01]  /*0f00*/  FFMA R76, R19, R14.reuse, R76 ;  /* 0x0000000e134c7223 */ /* 0x080fe2000000004c */
[-C--:B------:R-:W-:Y:S01]  /*0f10*/  FFMA R77, R20, R14.reuse, R77 ;  /* 0x0000000e144d7223 */ /* 0x080fe2000000004d */
[-C--:B------:R-:W-:Y:S01]  /*0f20*/  FFMA R78, R21, R14.reuse, R78 ;  /* 0x0000000e154e7223 */ /* 0x080fe2000000004e */
[----:B------:R-:W-:Y:S01]  /*0f30*/  FFMA R80, R22, R14, R80 ;  /* 0x0000000e16507223 */ /* 0x000fe20000000050 */
[-C--:B--2---:R-:W-:Y:S01]  /*0f40*/  FFMA R83, R13, R87.reuse, R83 ;  /* 0x000000570d537223 */ /* 0x084fe20000000053 */
[-C--:B------:R-:W-:Y:S01]  /*0f50*/  FFMA R9, R10, R87.reuse, R9 ;  /* 0x000000570a097223 */ /* 0x080fe20000000009 */
[-C--:B------:R-:W-:Y:S01]  /*0f60*/  FFMA R11, R12, R87.reuse, R11 ;  /* 0x000000570c0b7223 */ /* 0x080fe2000000000b */
[----:B------:R-:W0:Y:S01]  /*0f70*/  LDS R79, [R75+0x200] ;  /* 0x000200004b4f7984 */ /* 0x000e220000000800 */
[-C--:B------:R-:W-:Y:S01]  /*0f80*/  FFMA R18, R18, R87.reuse, R86 ;  /* 0x0000005712127223 */ /* 0x080fe20000000056 */
[-C--:B------:R-:W-:Y:S01]  /*0f90*/  FFMA R19, R19, R87.reuse, R85 ;  /* 0x0000005713137223 */ /* 0x080fe20000000055 */
[-C--:B------:R-:W-:Y:S01]  /*0fa0*/  FFMA R20, R20, R87.reuse, R84 ;  /* 0x0000005714147223 */ /* 0x080fe20000000054 */
[----:B------:R-:W1:Y:S01]  /*0fb0*/  LDS R10, [R75+0x220] ;  /* 0x000220004b0a7984 */ /* 0x000e620000000800 */
[-C--:B------:R-:W-:Y:S01]  /*0fc0*/  FFMA R21, R21, R87.reuse, R82 ;  /* 0x0000005715157223 */ /* 0x080fe20000000052 */
[----:B------:R-:W-:-:S02]  /*0fd0*/  FFMA R22, R22, R87, R81 ;  /* 0x0000005716167223 */ /* 0x000fc40000000051 */
        /* <DEDUP_REMOVED lines=15> */
[----:B------:R-:W3:Y:S01]  /*10d0*/  LDS R81, [R5+0x2c0] ;  /* 0x0002c00005517984 */ /* 0x000ee20000000800 */
[----:B----4-:R-:W-:-:S03]  /*10e0*/  FFMA R35, R14, R88, R35 ;  /* 0x000000580e237223 */ /* 0x010fc60000000023 */
[----:B------:R-:W-:Y:S01]  /*10f0*/  LDS R87, [R75+0x360] ;  /* 0x000360004b577984 */ /* 0x000fe20000000800 */
[-C--:B-----5:R-:W-:Y:S01]  /*1100*/  FFMA R36, R15, R88.reuse, R36 ;  /* 0x000000580f247223 */ /* 0x0a0fe20000000024 */
[-C--:B------:R-:W-:Y:S01]  /*1110*/  FFMA R37, R16, R88.reuse, R37 ;  /* 0x0000005810257223 */ /* 0x080fe20000000025 */
[----:B------:R-:W-:Y:S02]  /*1120*/  FFMA R38, R17, R88, R38 ;  /* 0x0000005811267223 */ /* 0x000fe40000000026 */
[----:B------:R-:W4:Y:S01]  /*1130*/  LDS R88, [R5+0x2e0] ;  /* 0x0002e00005587984 */ /* 0x000f220000000800 */
        /* <DEDUP_REMOVED lines=35> */
[-C--:B------:R-:W-:Y:S01]  /*1370*/  FFMA R66, R13, R82.reuse, R66 ;  /* 0x000000520d427223 */ /* 0x080fe20000000042 */
[-C--:B------:R-:W-:Y:S01]  /*1380*/  FFMA R67, R14, R82.reuse, R67 ;  /* 0x000000520e437223 */ /* 0x080fe20000000043 */
[-C--:B------:R-:W-:Y:S01]  /*1390*/  FFMA R68, R15, R82.reuse, R68 ;  /* 0x000000520f447223 */ /* 0x080fe20000000044 */
[-C--:B------:R-:W-:Y:S01]  /*13a0*/  FFMA R69, R16, R82.reuse, R69 ;  /* 0x0000005210457223 */ /* 0x080fe20000000045 */
[----:B------:R-:W-:Y:S01]  /*13b0*/  FFMA R70, R17, R82, R70 ;  /* 0x0000005211467223 */ /* 0x000fe20000000046 */
[-C--:B---3--:R-:W-:Y:S01]  /*13c0*/  FFMA R71, R79, R81.reuse, R71 ;  /* 0x000000514f477223 */ /* 0x088fe20000000047 */
[-C--:B------:R-:W-:Y:S01]  /*13d0*/  FFMA R72, R10, R81.reuse, R72 ;  /* 0x000000510a487223 */ /* 0x080fe20000000048 */
        /* <DEDUP_REMOVED lines=11> */
[----:B------:R-:W0:Y:S01]  /*1490*/  LDS R84, [R75+0x300] ;  /* 0x000300004b547984 */ /* 0x000e220000000800 */
[-C--:B------:R-:W-:Y:S01]  /*14a0*/  FFMA R20, R15, R88.reuse, R20 ;  /* 0x000000580f147223 */ /* 0x080fe20000000014 */
[-C--:B------:R-:W-:Y:S01]  /*14b0*/  FFMA R21, R16, R88.reuse, R21 ;  /* 0x0000005810157223 */ /* 0x080fe20000000015 */
[----:B------:R-:W-:Y:S01]  /*14c0*/  FFMA R22, R17, R88, R22 ;  /* 0x0000005811167223 */ /* 0x000fe20000000016 */
[----:B------:R-:W1:Y:S01]  /*14d0*/  LDS R85, [R75+0x320] ;  /* 0x000320004b557984 */ /* 0x000e620000000800 */
[C---:B------:R-:W-:Y:S01]  /*14e0*/  FFMA R26, R87.reuse, R91, R26 ;  /* 0x0000005b571a7223 */ /* 0x040fe2000000001a */
        /* <DEDUP_REMOVED lines=17> */
[-C--:B------:R-:W-:Y:S01]  /*1600*/  FFMA R33, R86, R90.reuse, R33 ;  /* 0x0000005a56217223 */ /* 0x080fe20000000021 */
[CC--:B---3--:R-:W-:Y:S01]  /*1610*/  FFMA R27, R82.reuse, R91.reuse, R27 ;  /* 0x0000005b521b7223 */ /* 0x0c8fe2000000001b */
[-C--:B------:R-:W-:Y:S01]  /*1620*/  FFMA R35, R82, R90.reuse, R35 ;  /* 0x0000005a52237223 */ /* 0x080fe20000000023 */
[CC--:B----4-:R-:W-:Y:S01]  /*1630*/  FFMA R28, R81.reuse, R91.reuse, R28 ;  /* 0x0000005b511c7223 */ /* 0x0d0fe2000000001c */
[-C--:B------:R-:W-:Y:S01]  /*1640*/  FFMA R36, R81, R90.reuse, R36 ;  /* 0x0000005a51247223 */ /* 0x080fe20000000024 */
[C---:B-----5:R-:W-:Y:S01]  /*1650*/  FFMA R29, R79.reuse, R91, R29 ;  /* 0x0000005b4f1d7223 */ /* 0x060fe2000000001d */
        /* <DEDUP_REMOVED lines=20> */
[----:B------:R-:W-:Y:S01]  /*17a0*/  FFMA R73, R86, R10, R73 ;  /* 0x0000000a56497223 */ /* 0x000fe20000000049 */
[----:B0-----:R-:W-:Y:S01]  /*17b0*/  FFMA R54, R75, R14, R54 ;  /* 0x0000000e4b367223 */ /* 0x001fe20000000036 */
[-C--:B------:R-:W-:Y:S01]  /*17c0*/  FFMA R76, R82, R10.reuse, R76 ;  /* 0x0000000a524c7223 */ /* 0x080fe2000000004c */
[-C--:B------:R-:W-:Y:S01]  /*17d0*/  FFMA R77, R81, R10.reuse, R77 ;  /* 0x0000000a514d7223 */ /* 0x080fe2000000004d */
[----:B------:R-:W-:Y:S01]  /*17e0*/  FFMA R78, R79, R10, R78 ;  /* 0x0000000a4f4e7223 */ /* 0x000fe2000000004e */
[----:B-1----:R-:W-:Y:S01]  /*17f0*/  FFMA R11, R86, R5, R11 ;  /* 0x00000005560b7223 */ /* 0x002fe2000000000b */
[C---:B------:R-:W-:Y:S01]  /*1800*/  FFMA R30, R75.reuse, R91, R30 ;  /* 0x0000005b4b1e7223 */ /* 0x040fe2000000001e */
[----:B------:R-:W-:Y:S01]  /*1810*/  FFMA R38, R75, R90, R38 ;  /* 0x0000005a4b267223 */ /* 0x000fe20000000026 */
[CC--:B------:R-:W-:Y:S01]  /*1820*/  FFMA R39, R84.reuse, R89.reuse, R39 ;  /* 0x0000005954277223 */ /* 0x0c0fe20000000027 */
[-C--:B------:R-:W-:Y:S01]  /*1830*/  FFMA R40, R85, R89.reuse, R40 ;  /* 0x0000005955287223 */ /* 0x080fe20000000028 */
[-C--:B------:R-:W-:Y:S01]  /*1840*/  FFMA R42, R87, R89.reuse, R42 ;  /* 0x00000059572a7223 */ /* 0x080fe2000000002a */
        /* <DEDUP_REMOVED lines=20> */
[----:B------:R-:W-:Y:S06]  /*1990*/  BAR.SYNC.DEFER_BLOCKING 0x0 ;  /* 0x0000000000007b1d */ /* 0x000fec0000010000 */
[----:B------:R-:W-:Y:S05]  /*19a0*/  BRA.U !UP0, `(.L_x_1) ;  /* 0xffffffe908687547 */ /* 0x000fea000b83ffff */
.L_x_0:
[----:B------:R-:W1:Y:S01]  /*19b0*/  LDCU UR4, c[0x0][0x380] ;  /* 0x00007000ff0477ac */ /* 0x000e620008000800 */
[----:B------:R-:W-:Y:S02]  /*19c0*/  LEA R0, R3, R0, 0x6 ;  /* 0x0000000003007211 */ /* 0x000fe400078e30ff */
[----:B------:R-:W-:Y:S01]  /*19d0*/  LEA R22, R4, R2, 0x6 ;  /* 0x0000000204167211 */ /* 0x000fe200078e30ff */
[----:B------:R-:W2:Y:S03]  /*19e0*/  LDCU.64 UR6, c[0x0][0x398] ;  /* 0x00007300ff0677ac */ /* 0x000ea60008000a00 */
[C---:B------:R-:W-:Y:S02]  /*19f0*/  ISETP.GT.U32.AND P1, PT, R22.reuse, R0, PT ;  /* 0x000000001600720c */ /* 0x040fe40003f24070 */
[C---:B------:R-:W-:Y:S02]  /*1a00*/  IADD3 R21, PT, PT, R22.reuse, 0x8, RZ ;  /* 0x0000000816157810 */ /* 0x040fe40007ffe0ff */
[----:B------:R-:W-:-:S02]  /*1a10*/  IADD3 R20, PT, PT, R22, 0x10, RZ ;  /* 0x0000001016147810 */ /* 0x000fc40007ffe0ff */
[C---:B------:R-:W-:Y:S02]  /*1a20*/  IADD3 R15, PT, PT, R22.reuse, 0x18, RZ ;  /* 0x00000018160f7810 */ /* 0x040fe40007ffe0ff */
[C---:B------:R-:W-:Y:S02]  /*1a30*/  IADD3 R10, PT, PT, R22.reuse, 0x20, RZ ;  /* 0x00000020160a7810 */ /* 0x040fe40007ffe0ff */
[----:B------:R-:W-:Y:S01]  /*1a40*/  IADD3 R8, PT, PT, R22, 0x28, RZ ;  /* 0x0000002816087810 */ /* 0x000fe20007ffe0ff */
[----:B-1----:R-:W-:Y:S01]  /*1a50*/  IMAD R87, R20, UR4, RZ ;  /* 0x0000000414577c24 */ /* 0x002fe2000f8e02ff */
[C---:B------:R-:W-:Y:S02]  /*1a60*/  ISETP.GE.AND P0, PT, R0.reuse, UR4, PT ;  /* 0x0000000400007c0c */ /* 0x040fe4000bf06270 */
[----:B------:R-:W-:Y:S01]  /*1a70*/  ISETP.LT.AND P1, PT, R0, UR4, !P1 ;  /* 0x0000000400007c0c */ /* 0x000fe2000cf21270 */
[----:B------:R-:W-:Y:S01]  /*1a80*/  IMAD R89, R8, UR4, RZ ;  /* 0x0000000408597c24 */ /* 0x000fe2000f8e02ff */
[----:B------:R-:W-:-:S02]  /*1a90*/  ISETP.GT.U32.OR P5, PT, R21, R0, P0 ;  /* 0x000000001500720c */ /* 0x000fc400007a4470 */
[-C--:B------:R-:W-:Y:S02]  /*1aa0*/  ISETP.GT.U32.OR P4, PT, R20, R0.reuse, P0 ;  /* 0x000000001400720c */ /* 0x080fe40000784470 */
[-C--:B------:R-:W-:Y:S02]  /*1ab0*/  ISETP.GT.U32.OR P2, PT, R15, R0.reuse, P0 ;  /* 0x000000000f00720c */ /* 0x080fe40000744470 */
[----:B------:R-:W-:Y:S02]  /*1ac0*/  ISETP.GT.U32.OR P3, PT, R10, R0, P0 ;  /* 0x000000000a00720c */ /* 0x000fe40000764470 */
[----:B------:R-:W-:-:S03]  /*1ad0*/  IADD3 R75, PT, PT, R22, 0x38, RZ ;  /* 0x00000038164b7810 */ /* 0x000fc60007ffe0ff */
[----:B------:R-:W1:Y:S01]  /*1ae0*/  @P1 LDC.64 R12, c[0x0][0x398] ;  /* 0x0000e600ff0c1b82 */ /* 0x000e620000000a00 */
[--C-:B------:R-:W-:Y:S02]  /*1af0*/  @P1 IMAD R17, R22, UR4, R0.reuse ;  /* 0x0000000416111c24 */ /* 0x100fe4000f8e0200 */
[----:B------:R-:W-:-:S05]  /*1b00*/  @!P5 IMAD R19, R21, UR4, R0 ;  /* 0x000000041513dc24 */ /* 0x000fca000f8e0200 */
[----:B------:R-:W3:Y:S08]  /*1b10*/  @!P5 LDC.64 R6, c[0x0][0x398] ;  /* 0x0000e600ff06db82 */ /* 0x000ef00000000a00 */
[----:B------:R-:W4:Y:S08]  /*1b20*/  @!P4 LDC.64 R4, c[0x0][0x398] ;  /* 0x0000e600ff04cb82 */ /* 0x000f300000000a00 */
[----:B------:R-:W5:Y:S01]  /*1b30*/  @!P2 LDC.64 R2, c[0x0][0x398] ;  /* 0x0000e600ff02ab82 */ /* 0x000f620000000a00 */
[----:B-1----:R-:W-:-:S04]  /*1b40*/  @P1 IMAD.WIDE.U32 R12, R17, 0x4, R12 ;  /* 0x00000004110c1825 */ /* 0x002fc800078e000c */
[----:B------:R-:W-:Y:S01]  /*1b50*/  IMAD R17, R22, UR4, RZ ;  /* 0x0000000416117c24 */ /* 0x000fe2000f8e02ff */
[----:B0-----:R0:W-:Y:S01]  /*1b60*/  @P1 STG.E desc[UR8][R12.64], R23 ;  /* 0x000000170c001986 */ /* 0x0011e2000c101908 */
[----:B---3--:R-:W-:-:S03]  /*1b70*/  @!P5 IMAD.WIDE.U32 R6, R19, 0x4, R6 ;  /* 0x000000041306d825 */ /* 0x008fc600078e0006 */
[-C--:B------:R-:W-:Y:S01]  /*1b80*/  IADD3 R16, P1, PT, R17, R0.reuse, RZ ;  /* 0x0000000011107210 */ /* 0x080fe20007f3e0ff */
[----:B------:R-:W-:Y:S01]  /*1b90*/  @!P4 IMAD R17, R20, UR4, R0 ;  /* 0x000000041411cc24 */ /* 0x000fe2000f8e0200 */
[----:B------:R1:W-:Y:S01]  /*1ba0*/  @!P5 STG.E desc[UR8][R6.64], R24 ;  /* 0x000000180600d986 */ /* 0x0003e2000c101908 */
[-C--:B------:R-:W-:Y:S02]  /*1bb0*/  ISETP.GT.U32.OR P5, PT, R8, R0.reuse, P0 ;  /* 0x000000000800720c */ /* 0x080fe400007a4470 */
[----:B------:R-:W-:Y:S01]  /*1bc0*/  IADD3.X R19, PT, PT, RZ, RZ, RZ, P1, !PT ;  /* 0x000000ffff137210 */ /* 0x000fe20000ffe4ff */
[----:B----4-:R-:W-:Y:S01]  /*1bd0*/  @!P4 IMAD.WIDE.U32 R4, R17, 0x4, R4 ;  /* 0x000000041104c825 */ /* 0x010fe200078e0004 */
[----:B0-----:R-:W-:Y:S02]  /*1be0*/  IADD3 R23, PT, PT, R22, 0x30, RZ ;  /* 0x0000003016177810 */ /* 0x001fe40007ffe0ff */
[C---:B--2---:R-:W-:Y:S01]  /*1bf0*/  LEA R12, P1, R16.reuse, UR6, 0x2 ;  /* 0x00000006100c7c11 */ /* 0x044fe2000f8210ff */
[----:B------:R-:W-:Y:S01]  /*1c00*/  IMAD R17, R21, UR4, RZ ;  /* 0x0000000415117c24 */ /* 0x000fe2000f8e02ff */
[-C--:B------:R-:W-:Y:S01]  /*1c10*/  ISETP.GT.U32.OR P6, PT, R23, R0.reuse, P0 ;  /* 0x000000001700720c */ /* 0x080fe200007c4470 */
[----:B------:R0:W-:Y:S01]  /*1c20*/  @!P4 STG.E desc[UR8][R4.64], R25 ;  /* 0x000000190400c986 */ /* 0x0001e2000c101908 */
[----:B------:R-:W-:Y:S01]  /*1c30*/  LEA.HI.X R13, R16, UR7, R19, 0x2, P1 ;  /* 0x00000007100d7c11 */ /* 0x000fe200088f1413 */
[----:B-1----:R-:W1:Y:S01]  /*1c40*/  @!P3 LDC.64 R6, c[0x0][0x398] ;  /* 0x0000e600ff06bb82 */ /* 0x002e620000000a00 */
[--C-:B------:R-:W-:Y:S01]  /*1c50*/  @!P2 IMAD R19, R15, UR4, R0.reuse ;  /* 0x000000040f13ac24 */ /* 0x100fe2000f8e0200 */
[-C--:B------:R-:W-:Y:S01]  /*1c60*/  IADD3 R24, P4, PT, R17, R0.reuse, RZ ;  /* 0x0000000011187210 */ /* 0x080fe20007f9e0ff */
[----:B------:R-:W-:Y:S01]  /*1c70*/  @!P3 IMAD R17, R10, UR4, R0 ;  /* 0x000000040a11bc24 */ /* 0x000fe2000f8e0200 */
[----:B------:R-:W-:Y:S01]  /*1c80*/  ISETP.GT.U32.OR P1, PT, R75, R0, P0 ;  /* 0x000000004b00720c */ /* 0x000fe20000724470 */
[----:B-----5:R-:W-:Y:S01]  /*1c90*/  @!P2 IMAD.WIDE.U32 R18, R19, 0x4, R2 ;  /* 0x000000041312a825 */ /* 0x020fe200078e0002 */
[----:B------:R-:W-:-:S02]  /*1ca0*/  IADD3.X R85, PT, PT, RZ, RZ, RZ, P4, !PT ;  /* 0x000000ffff557210 */ /* 0x000fc400027fe4ff */
[----:B------:R-:W-:Y:S01]  /*1cb0*/  LEA R16, P0, R24, UR6, 0x2 ;  /* 0x0000000618107c11 */ /* 0x000fe2000f8010ff */
[----:B0-----:R-:W0:Y:S01]  /*1cc0*/  @!P5 LDC.64 R4, c[0x0][0x398] ;  /* 0x0000e600ff04db82 */ /* 0x001e220000000a00 */
[----:B------:R2:W-:Y:S01]  /*1cd0*/  @!P2 STG.E desc[UR8][R18.64], R26 ;  /* 0x0000001a1200a986 */ /* 0x0005e2000c101908 */
[----:B------:R-:W-:-:S06]  /*1ce0*/  @!P5 IMAD R25, R8, UR4, R0 ;  /* 0x000000040819dc24 */ /* 0x000fcc000f8e0200 */
[----:B------:R-:W3:Y:S01]  /*1cf0*/  @!P6 LDC.64 R2, c[0x0][0x398] ;  /* 0x0000e600ff02eb82 */ /* 0x000ee20000000a00 */
[----:B-1----:R-:W-:Y:S01]  /*1d00*/  @!P3 IMAD.WIDE.U32 R6, R17, 0x4, R6 ;  /* 0x000000041106b825 */ /* 0x002fe200078e0006 */
[----:B------:R-:W-:Y:S02]  /*1d10*/  LEA.HI.X R17, R24, UR7, R85, 0x2, P0 ;  /* 0x0000000718117c11 */ /* 0x000fe400080f1455 */
[----:B------:R-:W-:Y:S01]  /*1d20*/  IADD3 R24, P0, PT, R87, R0, RZ ;  /* 0x0000000057187210 */ /* 0x000fe20007f1e0ff */
[----:B------:R-:W-:Y:S01]  /*1d30*/  IMAD R87, R15, UR4, RZ ;  /* 0x000000040f577c24 */ /* 0x000fe2000f8e02ff */
[----:B------:R1:W-:Y:S02]  /*1d40*/  @!P3 STG.E desc[UR8][R6.64], R27 ;  /* 0x0000001b0600b986 */ /* 0x0003e4000c101908 */
[----:B------:R-:W-:Y:S02]  /*1d50*/  IADD3.X R85, PT, PT, RZ, RZ, RZ, P0, !PT ;  /* 0x000000ffff557210 */ /* 0x000fe400007fe4ff */
[----:B--2---:R-:W-:-:S02]  /*1d60*/  LEA R18, P0, R24, UR6, 0x2 ;  /* 0x0000000618127c11 */ /* 0x004fc4000f8010ff */
[----:B------:R-:W-:Y:S01]  /*1d70*/  IADD3 R84, P2, PT, R87, R0, RZ ;  /* 0x0000000057547210 */ /* 0x000fe20007f5e0ff */
[----:B------:R-:W-:Y:S01]  /*1d80*/  IMAD R87, R10, UR4, RZ ;  /* 0x000000040a577c24 */ /* 0x000fe2000f8e02ff */
[----:B------:R-:W-:Y:S01]  /*1d90*/  LEA.HI.X R19, R24, UR7, R85, 0x2, P0 ;  /* 0x0000000718137c11 */ /* 0x000fe200080f1455 */
[----:B0-----:R-:W-:Y:S01]  /*1da0*/  @!P5 IMAD.WIDE.U32 R24, R25, 0x4, R4 ;  /* 0x000000041918d825 */ /* 0x001fe200078e0004 */
[----:B------:R-:W-:Y:S01]  /*1db0*/  IADD3.X R85, PT, PT, RZ, RZ, RZ, P2, !PT ;  /* 0x000000ffff557210 */ /* 0x000fe200017fe4ff */
[----:B-1----:R-:W0:Y:S02]  /*1dc0*/  @!P1 LDC.64 R6, c[0x0][0x398] ;  /* 0x0000e600ff069b82 */ /* 0x002e240000000a00 */
[----:B------:R-:W-:Y:S01]  /*1dd0*/  @!P6 IMAD R5, R23, UR4, R0 ;  /* 0x000000041705ec24 */ /* 0x000fe2000f8e0200 */
[----:B------:R-:W-:Y:S01]  /*1de0*/  LEA R4, P0, R84, UR6, 0x2 ;  /* 0x0000000654047c11 */ /* 0x000fe2000f8010ff */
[----:B------:R1:W-:Y:S01]  /*1df0*/  @!P5 STG.E desc[UR8][R24.64], R28 ;  /* 0x0000001c1800d986 */ /* 0x0003e2000c101908 */
[----:B------:R-:W-:Y:S01]  /*1e00*/  IADD3 R27, PT, PT, R0, 0x8, RZ ;  /* 0x00000008001b7810 */ /* 0x000fe20007ffe0ff */
[----:B---3--:R-:W-:Y:S01]  /*1e10*/  @!P6 IMAD.WIDE.U32 R2, R5, 0x4, R2 ;  /* 0x000000040502e825 */ /* 0x008fe200078e0002 */
[----:B------:R-:W-:-:S02]  /*1e20*/  LEA.HI.X R5, R84, UR7, R85, 0x2, P0 ;  /* 0x0000000754057c11 */ /* 0x000fc400080f1455 */
[-C--:B------:R-:W-:Y:S01]  /*1e30*/  IADD3 R84, P2, PT, R87, R0.reuse, RZ ;  /* 0x0000000057547210 */ /* 0x080fe20007f5e0ff */
[----:B------:R-:W-:Y:S01]  /*1e40*/  @!P1 IMAD R85, R75, UR4, R0 ;  /* 0x000000044b559c24 */ /* 0x000fe2000f8e0200 */
[----:B------:R2:W-:Y:S01]  /*1e50*/  @!P6 STG.E desc[UR8][R2.64], R29 ;  /* 0x0000001d0200e986 */ /* 0x0005e2000c101908 */
[----:B------:R-:W-:Y:S02]  /*1e60*/  ISETP.GE.AND P3, PT, R27, UR4, PT ;  /* 0x000000041b007c0c */ /* 0x000fe4000bf66270 */
[----:B------:R-:W-:Y:S02]  /*1e70*/  IADD3.X R87, PT, PT, RZ, RZ, RZ, P2, !PT ;  /* 0x000000ffff577210 */ /* 0x000fe400017fe4ff */
[CC--:B------:R-:W-:Y:S02]  /*1e80*/  ISETP.GT.U32.AND P0, PT, R22.reuse, R0.reuse, PT ;  /* 0x000000001600720c */ /* 0x0c0fe40003f04070 */
[----:B------:R-:W-:Y:S02]  /*1e90*/  ISETP.GT.U32.OR P2, PT, R22, R27, P3 ;  /* 0x0000001b1600720c */ /* 0x000fe40001f44470 */
[----:B------:R-:W-:-:S02]  /*1ea0*/  IADD3 R26, P5, PT, R89, R0, RZ ;  /* 0x00000000591a7210 */ /* 0x000fc40007fbe0ff */
[----:B-1----:R-:W-:Y:S01]  /*1eb0*/  IADD3 R28, PT, PT, R0, 0x10, RZ ;  /* 0x00000010001c7810 */ /* 0x002fe20007ffe0ff */
[----:B--2---:R-:W-:Y:S01]  /*1ec0*/  IMAD R29, R23, UR4, RZ ;  /* 0x00000004171d7c24 */ /* 0x004fe2000f8e02ff */
[C---:B------:R-:W-:Y:S01]  /*1ed0*/  LEA R2, P4, R84.reuse, UR6, 0x2 ;  /* 0x0000000654027c11 */ /* 0x040fe2000f8810ff */
[----:B0-----:R-:W-:Y:S01]  /*1ee0*/  @!P1 IMAD.WIDE.U32 R24, R85, 0x4, R6 ;  /* 0x0000000455189825 */ /* 0x001fe200078e0006 */
[----:B------:R-:W-:Y:S02]  /*1ef0*/  IADD3.X R7, PT, PT, RZ, RZ, RZ, P5, !PT ;  /* 0x000000ffff077210 */ /* 0x000fe40002ffe4ff */
[----:B------:R-:W-:Y:S02]  /*1f00*/  LEA.HI.X R3, R84, UR7, R87, 0x2, P4 ;  /* 0x0000000754037c11 */ /* 0x000fe4000a0f1457 */
[----:B------:R-:W-:Y:S01]  /*1f10*/  ISETP.GE.OR P4, PT, R27, UR4, P0 ;  /* 0x000000041b007c0c */ /* 0x000fe20008786670 */
[----:B------:R0:W-:Y:S01]  /*1f20*/  @!P1 STG.E desc[UR8][R24.64], R30 ;  /* 0x0000001e18009986 */ /* 0x0001e2000c101908 */
[----:B------:R-:W-:-:S02]  /*1f30*/  ISETP.GT.U32.OR P5, PT, R20, R27, P3 ;  /* 0x0000001b1400720c */ /* 0x000fc40001fa4470 */
[----:B------:R-:W-:Y:S01]  /*1f40*/  LEA R6, P6, R26, UR6, 0x2 ;  /* 0x000000061a067c11 */ /* 0x000fe2000f8c10ff */
[----:B------:R1:W-:Y:S01]  /*1f50*/  @!P2 STG.E desc[UR8][R12.64+0x20], R31 ;  /* 0x0000201f0c00a986 */ /* 0x0003e2000c101908 */
[----:B------:R-:W-:Y:S02]  /*1f60*/  ISETP.GT.U32.OR P1, PT, R8, R27, P3 ;  /* 0x0000001b0800720c */ /* 0x000fe40001f24470 */
[----:B------:R-:W-:Y:S02]  /*1f70*/  LEA.HI.X R7, R26, UR7, R7, 0x2, P6 ;  /* 0x000000071a077c11 */ /* 0x000fe4000b0f1407 */
[----:B------:R-:W-:-:S03]  /*1f80*/  IADD3 R26, P2, PT, R29, R0, RZ ;  /* 0x000000001d1a7210 */ /* 0x000fc60007f5e0ff */
[----:B------:R2:W-:Y:S01]  /*1f90*/  @!P4 STG.E desc[UR8][R16.64+0x20], R32 ;  /* 0x000020201000c986 */ /* 0x0005e2000c101908 */
[-C--:B------:R-:W-:Y:S02]  /*1fa0*/  ISETP.GT.U32.OR P4, PT, R15, R27.reuse, P3 ;  /* 0x0000001b0f00720c */ /* 0x080fe40001f84470 */
[----:B------:R-:W-:Y:S01]  /*1fb0*/  IADD3.X R29, PT, PT, RZ, RZ, RZ, P2, !PT ;  /* 0x000000ffff1d7210 */ /* 0x000fe200017fe4ff */
[----:B------:R2:W-:Y:S01]  /*1fc0*/  @!P5 STG.E desc[UR8][R18.64+0x20], R33 ;  /* 0x000020211200d986 */ /* 0x0005e2000c101908 */
[-C--:B------:R-:W-:Y:S02]  /*1fd0*/  ISETP.GT.U32.OR P5, PT, R10, R27.reuse, P3 ;  /* 0x0000001b0a00720c */ /* 0x080fe40001fa4470 */
[-C--:B------:R-:W-:Y:S02]  /*1fe0*/  ISETP.GT.U32.OR P2, PT, R23, R27.reuse, P3 ;  /* 0x0000001b1700720c */ /* 0x080fe40001f44470 */
[C---:B------:R-:W-:Y:S01]  /*1ff0*/  ISETP.GT.U32.OR P3, PT, R75.reuse, R27, P3 ;  /* 0x0000001b4b00720c */ /* 0x040fe20001f64470 */
[----:B------:R-:W-:Y:S01]  /*2000*/  IMAD R27, R75, UR4, RZ ;  /* 0x000000044b1b7c24 */ /* 0x000fe2000f8e02ff */
[----:B0-----:R-:W-:-:S02]  /*2010*/  LEA R24, P6, R26, UR6, 0x2 ;  /* 0x000000061a187c11 */ /* 0x001fc4000f8c10ff */
[----:B-1----:R-:W-:Y:S01]  /*2020*/  IADD3 R31, PT, PT, R0, 0x38, RZ ;  /* 0x00000038001f7810 */ /* 0x002fe20007ffe0ff */
[----:B------:R2:W-:Y:S01]  /*2030*/  @!P4 STG.E desc[UR8][R4.64+0x20], R34 ;  /* 0x000020220400c986 */ /* 0x0005e2000c101908 */
[----:B------:R-:W-:Y:S02]  /*2040*/  IADD3 R27, P4, PT, R27, R0, RZ ;  /* 0x000000001b1b7210 */ /* 0x000fe40007f9e0ff */
[----:B------:R-:W-:Y:S01]  /*2050*/  LEA.HI.X R25, R26, UR7, R29, 0x2, P6 ;  /* 0x000000071a197c11 */ /* 0x000fe2000b0f141d */
[----:B------:R2:W-:Y:S01]  /*2060*/  @!P5 STG.E desc[UR8][R2.64+0x20], R35 ;  /* 0x000020230200d986 */ /* 0x0005e2000c101908 */
[----:B------:R-:W-:Y:S02]  /*2070*/  IADD3.X R30, PT, PT, RZ, RZ, RZ, P4, !PT ;  /* 0x000000ffff1e7210 */ /* 0x000fe400027fe4ff */
[----:B------:R-:W-:Y:S01]  /*2080*/  ISETP.GE.AND P5, PT, R28, UR4, PT ;  /* 0x000000041c007c0c */ /* 0x000fe2000bfa6270 */
[----:B------:R2:W-:Y:S01]  /*2090*/  @!P1 STG.E desc[UR8][R6.64+0x20], R36 ;  /* 0x0000202406009986 */ /* 0x0005e2000c101908 */
[----:B------:R-:W-:-:S02]  /*20a0*/  LEA R26, P4, R27, UR6, 0x2 ;  /* 0x000000061b1a7c11 */ /* 0x000fc4000f8810ff */
[-C--:B------:R-:W-:Y:S01]  /*20b0*/  ISETP.GT.U32.OR P1, PT, R22, R28.reuse, P5 ;  /* 0x0000001c1600720c */ /* 0x080fe20002f24470 */
[----:B------:R2:W-:Y:S01]  /*20c0*/  @!P2 STG.E desc[UR8][R24.64+0x20], R37 ;  /* 0x000020251800a986 */ /* 0x0005e2000c101908 */
[----:B------:R-:W-:Y:S02]  /*20d0*/  LEA.HI.X R27, R27, UR7, R30, 0x2, P4 ;  /* 0x000000071b1b7c11 */ /* 0x000fe4000a0f141e */
[-C--:B------:R-:W-:Y:S02]  /*20e0*/  ISETP.GT.U32.OR P6, PT, R21, R28.reuse, P5 ;  /* 0x0000001c1500720c */ /* 0x080fe40002fc4470 */
[----:B------:R-:W-:Y:S01]  /*20f0*/  ISETP.GE.OR P2, PT, R28, UR4, P0 ;  /* 0x000000041c007c0c */ /* 0x000fe20008746670 */
[----:B------:R2:W-:Y:S01]  /*2100*/  @!P3 STG.E desc[UR8][R26.64+0x20], R38 ;  /* 0x000020261a00b986 */ /* 0x0005e2000c101908 */
[-C--:B------:R-:W-:Y:S02]  /*2110*/  ISETP.GT.U32.OR P3, PT, R15, R28.reuse, P5 ;  /* 0x0000001c0f00720c */ /* 0x080fe40002f64470 */
[----:B------:R-:W-:-:S02]  /*2120*/  ISETP.GT.U32.OR P4, PT, R10, R28, P5 ;  /* 0x0000001c0a00720c */ /* 0x000fc40002f84470 */
[----:B------:R-:W-:Y:S01]  /*2130*/  IADD3 R29, PT, PT, R0, 0x18, RZ ;  /* 0x00000018001d7810 */ /* 0x000fe20007ffe0ff */
[----:B------:R2:W-:Y:S01]  /*2140*/  @!P1 STG.E desc[UR8][R12.64+0x40], R39 ;  /* 0x000040270c009986 */ /* 0x0005e2000c101908 */
[-C--:B------:R-:W-:Y:S02]  /*2150*/  ISETP.GT.U32.OR P1, PT, R8, R28.reuse, P5 ;  /* 0x0000001c0800720c */ /* 0x080fe40002f24470 */
[----:B------:R-:W-:Y:S01]  /*2160*/  IADD3 R30, PT, PT, R0, 0x28, RZ ;  /* 0x00000028001e7810 */ /* 0x000fe20007ffe0ff */
[----:B------:R2:W-:Y:S01]  /*2170*/  @!P6 STG.E desc[UR8][R16.64+0x40], R40 ;  /* 0x000040281000e986 */ /* 0x0005e2000c101908 */
[-C--:B------:R-:W-:Y:S02]  /*2180*/  ISETP.GT.U32.OR P6, PT, R23, R28.reuse, P5 ;  /* 0x0000001c1700720c */ /* 0x080fe40002fc4470 */
[----:B------:R-:W-:Y:S01]  /*2190*/  ISETP.GT.U32.OR P5, PT, R75, R28, P5 ;  /* 0x0000001c4b00720c */ /* 0x000fe20002fa4470 */
[----:B------:R2:W-:Y:S01]  /*21a0*/  @!P2 STG.E desc[UR8][R18.64+0x40], R41 ;  /* 0x000040291200a986 */ /* 0x0005e2000c101908 */
[----:B------:R-:W-:-:S02]  /*21b0*/  ISETP.GE.AND P2, PT, R29, UR4, PT ;  /* 0x000000041d007c0c */ /* 0x000fc4000bf46270 */
[----:B------:R-:W-:Y:S01]  /*21c0*/  IADD3 R28, PT, PT, R0, 0x20, RZ ;  /* 0x00000020001c7810 */ /* 0x000fe20007ffe0ff */
[----:B------:R2:W-:Y:S01]  /*21d0*/  @!P3 STG.E desc[UR8][R4.64+0x40], R42 ;  /* 0x0000402a0400b986 */ /* 0x0005e2000c101908 */
[----:B------:R-:W-:-:S03]  /*21e0*/  ISETP.GT.U32.OR P3, PT, R22, R29, P2 ;  /* 0x0000001d1600720c */ /* 0x000fc60001764470 */
[----:B------:R2:W-:Y:S01]  /*21f0*/  @!P4 STG.E desc[UR8][R2.64+0x40], R43 ;  /* 0x0000402b0200c986 */ /* 0x0005e2000c101908 */
[----:B------:R-:W-:-:S03]  /*2200*/  ISETP.GT.U32.OR P4, PT, R21, R29, P2 ;  /* 0x0000001d1500720c */ /* 0x000fc60001784470 */
[----:B------:R2:W-:Y:S01]  /*2210*/  @!P1 STG.E desc[UR8][R6.64+0x40], R44 ;  /* 0x0000402c06009986 */ /* 0x0005e2000c101908 */
[----:B------:R-:W-:-:S03]  /*2220*/  ISETP.GT.U32.OR P1, PT, R20, R29, P2 ;  /* 0x0000001d1400720c */ /* 0x000fc60001724470 */
[----:B------:R2:W-:Y:S01]  /*2230*/  @!P6 STG.E desc[UR8][R24.64+0x40], R45 ;  /* 0x0000402d1800e986 */ /* 0x0005e2000c101908 */
[----:B------:R-:W-:-:S03]  /*2240*/  ISETP.GT.U32.OR P6, PT, R10, R29, P2 ;  /* 0x0000001d0a00720c */ /* 0x000fc600017c4470 */
[----:B------:R2:W-:Y:S01]  /*2250*/  @!P5 STG.E desc[UR8][R26.64+0x40], R46 ;  /* 0x0000402e1a00d986 */ /* 0x0005e2000c101908 */
[----:B------:R-:W-:-:S03]  /*2260*/  ISETP.GE.OR P5, PT, R29, UR4, P0 ;  /* 0x000000041d007c0c */ /* 0x000fc600087a6670 */
[----:B------:R2:W-:Y:S01]  /*2270*/  @!P3 STG.E desc[UR8][R12.64+0x60], R47 ;  /* 0x0000602f0c00b986 */ /* 0x0005e2000c101908 */
[----:B------:R-:W-:-:S03]  /*2280*/  ISETP.GT.U32.OR P3, PT, R8, R29, P2 ;  /* 0x0000001d0800720c */ /* 0x000fc60001764470 */
[----:B------:R2:W-:Y:S01]  /*2290*/  @!P4 STG.E desc[UR8][R16.64+0x60], R48 ;  /* 0x000060301000c986 */ /* 0x0005e2000c101908 */
[-C--:B------:R-:W-:Y:S02]  /*22a0*/  ISETP.GT.U32.OR P4, PT, R23, R29.reuse, P2 ;  /* 0x0000001d1700720c */ /* 0x080fe40001784470 */
[----:B------:R-:W-:Y:S01]  /*22b0*/  ISETP.GT.U32.OR P2, PT, R75, R29, P2 ;  /* 0x0000001d4b00720c */ /* 0x000fe20001744470 */
[----:B------:R2:W-:Y:S01]  /*22c0*/  @!P1 STG.E desc[UR8][R18.64+0x60], R49 ;  /* 0x0000603112009986 */ /* 0x0005e2000c101908 */
[----:B------:R-:W-:Y:S02]  /*22d0*/  ISETP.GE.AND P1, PT, R28, UR4, PT ;  /* 0x000000041c007c0c */ /* 0x000fe4000bf26270 */
        /* <DEDUP_REMOVED lines=17> */
[----:B------:R-:W-:-:S03]  /*23f0*/  ISETP.GT.U32.AND P3, PT, R21, R30, PT ;  /* 0x0000001e1500720c */ /* 0x000fc60003f64070 */
[----:B------:R2:W-:Y:S01]  /*2400*/  @!P4 STG.E desc[UR8][R4.64+0x80], R58 ;  /* 0x0000803a0400c986 */ /* 0x0005e2000c101908 */
[-C--:B------:R-:W-:Y:S02]  /*2410*/  ISETP.GT.U32.AND P4, PT, R22, R30.reuse, PT ;  /* 0x0000001e1600720c */ /* 0x080fe40003f84070 */
[C---:B------:R-:W-:Y:S01]  /*2420*/  ISETP.GE.OR P3, PT, R30.reuse, UR4, P3 ;  /* 0x000000041e007c0c */ /* 0x040fe20009f66670 */
[----:B------:R2:W-:Y:S01]  /*2430*/  @!P2 STG.E desc[UR8][R2.64+0x80], R59 ;  /* 0x0000803b0200a986 */ /* 0x0005e2000c101908 */
[----:B------:R-:W-:Y:S02]  /*2440*/  ISETP.GE.OR P4, PT, R30, UR4, P4 ;  /* 0x000000041e007c0c */ /* 0x000fe4000a786670 */
[-C--:B------:R-:W-:Y:S01]  /*2450*/  ISETP.GT.U32.AND P2, PT, R20, R30.reuse, PT ;  /* 0x0000001e1400720c */ /* 0x080fe20003f44070 */
[----:B------:R2:W-:Y:S01]  /*2460*/  @!P5 STG.E desc[UR8][R6.64+0x80], R60 ;  /* 0x0000803c0600d986 */ /* 0x0005e2000c101908 */
[-C--:B------:R-:W-:Y:S02]  /*2470*/  ISETP.GT.U32.AND P5, PT, R15, R30.reuse, PT ;  /* 0x0000001e0f00720c */ /* 0x080fe40003fa4070 */
[----:B------:R-:W-:Y:S01]  /*2480*/  ISETP.GE.OR P2, PT, R30, UR4, P2 ;  /* 0x000000041e007c0c */ /* 0x000fe20009746670 */
[----:B------:R2:W-:Y:S01]  /*2490*/  @!P6 STG.E desc[UR8][R24.64+0x80], R61 ;  /* 0x0000803d1800e986 */ /* 0x0005e2000c101908 */
[----:B------:R-:W-:-:S03]  /*24a0*/  ISETP.GT.U32.AND P6, PT, R10, R30, PT ;  /* 0x0000001e0a00720c */ /* 0x000fc60003fc4070 */
[----:B------:R2:W-:Y:S01]  /*24b0*/  @!P1 STG.E desc[UR8][R26.64+0x80], R62 ;  /* 0x0000803e1a009986 */ /* 0x0005e2000c101908 */
[----:B------:R-:W-:Y:S02]  /*24c0*/  ISETP.GE.OR P1, PT, R30, UR4, P5 ;  /* 0x000000041e007c0c */ /* 0x000fe4000af26670 */
[----:B------:R-:W-:Y:S01]  /*24d0*/  ISETP.GT.U32.AND P5, PT, R22, R29, PT ;  /* 0x0000001d1600720c */ /* 0x000fe20003fa4070 */
[----:B------:R2:W-:Y:S01]  /*24e0*/  @!P4 STG.E desc[UR8][R12.64+0xa0], R63 ;  /* 0x0000a03f0c00c986 */ /* 0x0005e2000c101908 */
[-C--:B------:R-:W-:Y:S02]  /*24f0*/  ISETP.GT.U32.AND P4, PT, R23, R30.reuse, PT ;  /* 0x0000001e1700720c */ /* 0x080fe40003f84070 */
[----:B------:R-:W-:Y:S01]  /*2500*/  ISETP.GE.OR P5, PT, R29, UR4, P5 ;  /* 0x000000041d007c0c */ /* 0x000fe2000afa6670 */
[----:B------:R2:W-:Y:S01]  /*2510*/  @!P3 STG.E desc[UR8][R16.64+0xa0], R64 ;  /* 0x0000a0401000b986 */ /* 0x0005e2000c101908 */
[C---:B------:R-:W-:Y:S02]  /*2520*/  ISETP.GE.OR P3, PT, R30.reuse, UR4, P6 ;  /* 0x000000041e007c0c */ /* 0x040fe4000b766670 */
[----:B------:R-:W-:Y:S01]  /*2530*/  ISETP.GT.U32.AND P6, PT, R75, R30, PT ;  /* 0x0000001e4b00720c */ /* 0x000fe20003fc4070 */
[----:B------:R2:W-:Y:S01]  /*2540*/  @!P2 STG.E desc[UR8][R18.64+0xa0], R65 ;  /* 0x0000a0411200a986 */ /* 0x0005e2000c101908 */
[----:B------:R-:W-:-:S02]  /*2550*/  ISETP.GE.OR P2, PT, R30, UR4, P0 ;  /* 0x000000041e007c0c */ /* 0x000fc40008746670 */
[C---:B------:R-:W-:Y:S01]  /*2560*/  ISETP.GE.OR P4, PT, R30.reuse, UR4, P4 ;  /* 0x000000041e007c0c */ /* 0x040fe2000a786670 */
[----:B------:R2:W-:Y:S01]  /*2570*/  @!P1 STG.E desc[UR8][R4.64+0xa0], R66 ;  /* 0x0000a04204009986 */ /* 0x0005e2000c101908 */
[----:B------:R-:W-:Y:S02]  /*2580*/  ISETP.GE.OR P6, PT, R30, UR4, P6 ;  /* 0x000000041e007c0c */ /* 0x000fe4000b7c6670 */
        /* <DEDUP_REMOVED lines=11> */
[----:B------:R-:W-:-:S02]  /*2640*/  ISETP.GT.U32.AND P6, PT, R10, R29, PT ;  /* 0x0000001d0a00720c */ /* 0x000fc40003fc4070 */
[----:B------:R-:W-:Y:S01]  /*2650*/  ISETP.GE.OR P4, PT, R29, UR4, P4 ;  /* 0x000000041d007c0c */ /* 0x000fe2000a786670 */
[----:B------:R2:W-:Y:S01]  /*2660*/  @!P5 STG.E desc[UR8][R12.64+0xc0], R71 ;  /* 0x0000c0470c00d986 */ /* 0x0005e2000c101908 */
[----:B------:R-:W-:-:S03]  /*2670*/  ISETP.GT.U32.AND P5, PT, R8, R29, PT ;  /* 0x0000001d0800720c */ /* 0x000fc60003fa4070 */
[----:B------:R2:W-:Y:S01]  /*2680*/  @!P1 STG.E desc[UR8][R16.64+0xc0], R72 ;  /* 0x0000c04810009986 */ /* 0x0005e2000c101908 */
[C---:B------:R-:W-:Y:S02]  /*2690*/  ISETP.GE.OR P1, PT, R29.reuse, UR4, P6 ;  /* 0x000000041d007c0c */ /* 0x040fe4000b726670 */
[-C--:B------:R-:W-:Y:S01]  /*26a0*/  ISETP.GT.U32.AND P6, PT, R22, R31.reuse, PT ;  /* 0x0000001f1600720c */ /* 0x080fe20003fc4070 */
[----:B------:R2:W-:Y:S01]  /*26b0*/  @!P3 STG.E desc[UR8][R18.64+0xc0], R73 ;  /* 0x0000c0491200b986 */ /* 0x0005e2000c101908 */
[C---:B------:R-:W-:Y:S02]  /*26c0*/  ISETP.GE.OR P5, PT, R29.reuse, UR4, P5 ;  /* 0x000000041d007c0c */ /* 0x040fe4000afa6670 */
[----:B------:R-:W-:Y:S01]  /*26d0*/  ISETP.GE.OR P3, PT, R29, UR4, P0 ;  /* 0x000000041d007c0c */ /* 0x000fe20008766670 */
[----:B------:R2:W-:Y:S01]  /*26e0*/  @!P4 STG.E desc[UR8][R4.64+0xc0], R74 ;  /* 0x0000c04a0400c986 */ /* 0x0005e2000c101908 */
[----:B------:R-:W-:Y:S02]  /*26f0*/  ISETP.GE.OR P6, PT, R31, UR4, P6 ;  /* 0x000000041f007c0c */ /* 0x000fe4000b7c6670 */
[----:B------:R-:W-:-:S02]  /*2700*/  ISETP.GT.U32.AND P4, PT, R21, R31, PT ;  /* 0x0000001f1500720c */ /* 0x000fc40003f84070 */
[C---:B------:R-:W-:Y:S01]  /*2710*/  ISETP.GE.OR P0, PT, R31.reuse, UR4, P0 ;  /* 0x000000041f007c0c */ /* 0x040fe20008706670 */
[----:B------:R2:W-:Y:S01]  /*2720*/  @!P1 STG.E desc[UR8][R2.64+0xc0], R76 ;  /* 0x0000c04c02009986 */ /* 0x0005e2000c101908 */
[-C--:B------:R-:W-:Y:S02]  /*2730*/  ISETP.GT.U32.AND P1, PT, R20, R31.reuse, PT ;  /* 0x0000001f1400720c */ /* 0x080fe40003f24070 */
[----:B------:R-:W-:Y:S01]  /*2740*/  ISETP.GE.OR P4, PT, R31, UR4, P4 ;  /* 0x000000041f007c0c */ /* 0x000fe2000a786670 */
[----:B------:R2:W-:Y:S01]  /*2750*/  @!P5 STG.E desc[UR8][R6.64+0xc0], R77 ;  /* 0x0000c04d0600d986 */ /* 0x0005e2000c101908 */
[-C--:B------:R-:W-:Y:S02]  /*2760*/  ISETP.GT.U32.AND P5, PT, R15, R31.reuse, PT ;  /* 0x0000001f0f00720c */ /* 0x080fe40003fa4070 */
[----:B------:R-:W-:Y:S01]  /*2770*/  ISETP.GE.OR P1, PT, R31, UR4, P1 ;  /* 0x000000041f007c0c */ /* 0x000fe20008f26670 */
[----:B------:R2:W-:Y:S01]  /*2780*/  @!P3 STG.E desc[UR8][R24.64+0xc0], R78 ;  /* 0x0000c04e1800b986 */ /* 0x0005e2000c101908 */
[----:B------:R-:W-:-:S02]  /*2790*/  ISETP.GT.U32.AND P3, PT, R10, R31, PT ;  /* 0x0000001f0a00720c */ /* 0x000fc40003f64070 */
[C---:B------:R-:W-:Y:S01]  /*27a0*/  ISETP.GE.OR P5, PT, R31.reuse, UR4, P5 ;  /* 0x000000041f007c0c */ /* 0x040fe2000afa6670 */
[----:B------:R2:W-:Y:S01]  /*27b0*/  @!P2 STG.E desc[UR8][R26.64+0xc0], R80 ;  /* 0x0000c0501a00a986 */ /* 0x0005e2000c101908 */
[-C--:B------:R-:W-:Y:S02]  /*27c0*/  ISETP.GT.U32.AND P2, PT, R8, R31.reuse, PT ;  /* 0x0000001f0800720c */ /* 0x080fe40003f44070 */
[----:B------:R-:W-:Y:S01]  /*27d0*/  ISETP.GE.OR P3, PT, R31, UR4, P3 ;  /* 0x000000041f007c0c */ /* 0x000fe20009f66670 */
[----:B------:R2:W-:Y:S01]  /*27e0*/  @!P6 STG.E desc[UR8][R12.64+0xe0], R83 ;  /* 0x0000e0530c00e986 */ /* 0x0005e2000c101908 */
[----:B------:R-:W-:Y:S02]  /*27f0*/  ISETP.GT.U32.AND P6, PT, R23, R31, PT ;  /* 0x0000001f1700720c */ /* 0x000fe40003fc4070 */
[C---:B------:R-:W-:Y:S01]  /*2800*/  ISETP.GE.OR P2, PT, R31.reuse, UR4, P2 ;  /* 0x000000041f007c0c */ /* 0x040fe20009746670 */
[----:B------:R2:W-:Y:S01]  /*2810*/  @!P4 STG.E desc[UR8][R16.64+0xe0], R9 ;  /* 0x0000e0091000c986 */ /* 0x0005e2000c101908 */
[----:B------:R-:W-:-:S03]  /*2820*/  ISETP.GE.OR P6, PT, R31, UR4, P6 ;  /* 0x000000041f007c0c */ /* 0x000fc6000b7c6670 */
[----:B------:R2:W-:Y:S04]  /*2830*/  @!P1 STG.E desc[UR8][R18.64+0xe0], R11 ;  /* 0x0000e00b12009986 */ /* 0x0005e8000c101908 */
[----:B------:R2:W-:Y:S04]  /*2840*/  @!P5 STG.E desc[UR8][R4.64+0xe0], R86 ;  /* 0x0000e0560400d986 */ /* 0x0005e8000c101908 */
[----:B------:R2:W-:Y:S04]  /*2850*/  @!P3 STG.E desc[UR8][R2.64+0xe0], R82 ;  /* 0x0000e0520200b986 */ /* 0x0005e8000c101908 */
[----:B------:R2:W-:Y:S04]  /*2860*/  @!P2 STG.E desc[UR8][R6.64+0xe0], R81 ;  /* 0x0000e0510600a986 */ /* 0x0005e8000c101908 */
[----:B------:R2:W-:Y:S01]  /*2870*/  @!P6 STG.E desc[UR8][R24.64+0xe0], R79 ;  /* 0x0000e04f1800e986 */ /* 0x0005e2000c101908 */
[----:B------:R-:W-:Y:S05]  /*2880*/  @P0 EXIT ;  /* 0x000000000000094d */ /* 0x000fea0003800000 */
[----:B------:R-:W-:Y:S01]  /*2890*/  STG.E desc[UR8][R26.64+0xe0], R14 ;  /* 0x0000e00e1a007986 */ /* 0x000fe2000c101908 */
[----:B------:R-:W-:Y:S05]  /*28a0*/  EXIT ;  /* 0x000000000000794d */ /* 0x000fea0003800000 */
.L_x_2:
[----:B------:R-:W-:-:S00]  /*28b0*/  BRA `(.L_x_2) ;  /* 0xfffffffc00fc7947 */ /* 0x000fc0000383ffff */
[----:B------:R-:W-:-:S00]  /*28c0*/  NOP ;  /* 0x0000000000007918 */ /* 0x000fc00000000000 */
        /* <DEDUP_REMOVED lines=11> */
.L_x_3:


//--------------------- .nv.shared._Z9matrixMuliiiiPfS_ --------------------------
	.section	.nv.shared._Z9matrixMuliiiiPfS_,"aw",@nobits
	.sectionflags	@""
	.align	4
.nv.shared._Z9matrixMuliiiiPfS_:
	.zero		3072


//--------------------- .nv.shared.reserved.0     --------------------------
	.section	.nv.shared.reserved.0,"aw",@nobits
	.weak		__nv_reservedSMEM_offset_0_alias
	.size		__nv_reservedSMEM_offset_0_alias, 0, 64
	.other		__nv_reservedSMEM_offset_0_alias,@"STO_CUDA_RESERVED_SHARED STV_DEFAULT"
__nv_reservedSMEM_offset_0_alias:
	.zero		0
	.zero		64


//--------------------- .nv.constant0._Z9matrixMuliiiiPfS_ --------------------------
	.section	.nv.constant0._Z9matrixMuliiiiPfS_,"a",@progbits
	.sectionflags	@""
	.align	4
.nv.constant0._Z9matrixMuliiiiPfS_:
	.zero		928


//--------------------- SYMBOLS --------------------------

	.type		.nv.reservedSmem.offset0,@object
	.size		.nv.reservedSmem.offset0,0x4
	.type		.nv.reservedSmem.cap,@object
	.size		.nv.reservedSmem.cap,0x4
